// auto-generated by cutlass_sweep.gemm — config: {"arch": "sm_90", "cluster_m": 1, "cluster_n": 1, "dtype": "e5m2", "dtype_b": "e5m2", "layout": "nt", "stages": 0, "tile_k": 64, "tile_m": 64, "tile_n": 64}
#include "cutlass/cutlass.h"
#include "cutlass/gemm/collective/collective_builder.hpp"
#include "cutlass/gemm/device/gemm_universal_adapter.h"
#include "cutlass/gemm/kernel/gemm_universal.hpp"
#include "cutlass/epilogue/collective/collective_builder.hpp"

using ElemA = cutlass::float_e5m2_t;
using ElemB = cutlass::float_e5m2_t;
using ElemCD = cutlass::float_e5m2_t;
using Acc  = float;
using TileShape    = cute::Shape<cute::_64, cute::_64, cute::_64>;
using ClusterShape = cute::Shape<cute::_1, cute::_1, cute::_1>;

using CollectiveEpilogue = typename cutlass::epilogue::collective::CollectiveBuilder<
    cutlass::arch::Sm90, cutlass::arch::OpClassTensorOp,
    TileShape, ClusterShape,
    cutlass::epilogue::collective::EpilogueTileAuto,
    Acc, Acc,
    ElemCD, cutlass::layout::RowMajor, 128 / cutlass::sizeof_bits<ElemCD>::value,
    ElemCD, cutlass::layout::RowMajor, 128 / cutlass::sizeof_bits<ElemCD>::value,
    cutlass::epilogue::collective::EpilogueScheduleAuto
  >::CollectiveOp;

using CollectiveMainloop = typename cutlass::gemm::collective::CollectiveBuilder<
    cutlass::arch::Sm90, cutlass::arch::OpClassTensorOp,
    ElemA, cutlass::layout::RowMajor, 128 / cutlass::sizeof_bits<ElemA>::value,
    ElemB, cutlass::layout::ColumnMajor, 128 / cutlass::sizeof_bits<ElemB>::value,
    Acc,
    TileShape, ClusterShape,
    cutlass::gemm::collective::StageCountAutoCarveout<static_cast<int>(sizeof(typename CollectiveEpilogue::SharedStorage))>,
    cutlass::gemm::collective::KernelScheduleAuto
  >::CollectiveOp;

using GemmKernel = cutlass::gemm::kernel::GemmUniversal<
    cute::Shape<int,int,int,int>,
    CollectiveMainloop,
    CollectiveEpilogue
>;
using Gemm = cutlass::gemm::device::GemmUniversalAdapter<GemmKernel>;

// Force the device kernel symbol into the cubin without needing a host main.
auto* _anchor = &cutlass::device_kernel<GemmKernel>;


// ===== COMPILED SASS (sm_90a) =====

	.target	sm_90a

	.elftype	@"ET_EXEC"


//--------------------- .note.nv.tkinfo           --------------------------
	.section	.note.nv.tkinfo,"",@"SHT_NOTE"
	.sectionflags	@"SHF_NOTE_NV_TKINFO"
	.tkinfo
        /*0018*/ 	.word	0x00000002
        /*0030*/ 	.string	""
        /*0030*/ 	.string	"ptxas"
        /*0030*/ 	.string	"Cuda compilation tools, release 13.0, V13.0.88"
        /*0030*/ 	.string	"Build cuda_13.0.r13.0/compiler.36424714_0"
        /*0030*/ 	.string	"-arch sm_90a -m 64 "



//--------------------- .note.nv.cuinfo           --------------------------
	.section	.note.nv.cuinfo,"",@"SHT_NOTE"
	.sectionflags	@"SHF_NOTE_NV_CUINFO"
        /*0018*/ 	.short	0x0002
        /*001a*/ 	.short	0x005a
        /*001c*/ 	.short	0x0082
	.zero		2


//--------------------- .nv.info                  --------------------------
	.section	.nv.info,"",@"SHT_CUDA_INFO"
	.align	4


	//----- nvinfo : EIATTR_REGCOUNT
	.align		4
        /*0000*/ 	.byte	0x04, 0x2f
        /*0002*/ 	.short	(.L_12 - .L_11)
	.align		4
.L_11:
        /*0004*/ 	.word	index@(_ZN7cutlass13device_kernelINS_4gemm6kernel13GemmUniversalIN4cute5tupleIJiiiiEEENS1_10collective13CollectiveMmaINS1_37MainloopSm90TmaGmmaWarpSpecializedFP8ILi28ENS5_IJNS4_1CILi1EEESB_SB_EEENS1_32KernelTmaWarpSpecializedPingpongEEENS5_IJNSA_ILi64EEESF_SF_EEENS_12float_e5m2_tENS5_IJlSB_lEEESH_SI_NS4_8TiledMMAINS4_8MMA_AtomIJNS4_4SM904GMMA30MMA_64x64x32_F32E5M2E5M2_SS_TNILNSM_7ScaleInE1ELSO_1EEEEEENS4_6LayoutISC_NS5_IJNSA_ILi0EEESS_SS_EEEEENS5_IJNS4_10UnderscoreESV_SV_EEEEENS4_13SM90_TMA_LOADENS4_14ComposedLayoutINS4_7SwizzleILi2ELi4ELi3EEENS4_18smem_ptr_flag_bitsILi8EEENSR_INS5_IJNSA_ILi8EEESF_EEENS5_IJSF_SB_EEEEEEEvNS4_8identityESY_S18_vS19_EENS_8epilogue10collective6detail29Sm90TmaWarpSpecializedAdapterINS1C_15DefaultEpilogueISH_SI_SI_NS1B_6thread17LinearCombinationISH_Li1EffLNS1G_9ScaleType4KindE0ELNS_15FloatRoundStyleE2ESH_EENS1_15EpilogueDefaultEEEEEvvEEEEvNT_6ParamsE)
        /*0008*/ 	.word	0x000000a8


	//----- nvinfo : EIATTR_FRAME_SIZE
	.align		4
.L_12:
        /*000c*/ 	.byte	0x04, 0x11
        /*000e*/ 	.short	(.L_14 - .L_13)
	.align		4
.L_13:
        /*0010*/ 	.word	index@(_ZN7cutlass13device_kernelINS_4gemm6kernel13GemmUniversalIN4cute5tupleIJiiiiEEENS1_10collective13CollectiveMmaINS1_37MainloopSm90TmaGmmaWarpSpecializedFP8ILi28ENS5_IJNS4_1CILi1EEESB_SB_EEENS1_32KernelTmaWarpSpecializedPingpongEEENS5_IJNSA_ILi64EEESF_SF_EEENS_12float_e5m2_tENS5_IJlSB_lEEESH_SI_NS4_8TiledMMAINS4_8MMA_AtomIJNS4_4SM904GMMA30MMA_64x64x32_F32E5M2E5M2_SS_TNILNSM_7ScaleInE1ELSO_1EEEEEENS4_6LayoutISC_NS5_IJNSA_ILi0EEESS_SS_EEEEENS5_IJNS4_10UnderscoreESV_SV_EEEEENS4_13SM90_TMA_LOADENS4_14ComposedLayoutINS4_7SwizzleILi2ELi4ELi3EEENS4_18smem_ptr_flag_bitsILi8EEENSR_INS5_IJNSA_ILi8EEESF_EEENS5_IJSF_SB_EEEEEEEvNS4_8identityESY_S18_vS19_EENS_8epilogue10collective6detail29Sm90TmaWarpSpecializedAdapterINS1C_15DefaultEpilogueISH_SI_SI_NS1B_6thread17LinearCombinationISH_Li1EffLNS1G_9ScaleType4KindE0ELNS_15FloatRoundStyleE2ESH_EENS1_15EpilogueDefaultEEEEEvvEEEEvNT_6ParamsE)
        /*0014*/ 	.word	0x00000000


	//----- nvinfo : EIATTR_MIN_STACK_SIZE
	.align		4
.L_14:
        /*0018*/ 	.byte	0x04, 0x12
        /*001a*/ 	.short	(.L_16 - .L_15)
	.align		4
.L_15:
        /*001c*/ 	.word	index@(_ZN7cutlass13device_kernelINS_4gemm6kernel13GemmUniversalIN4cute5tupleIJiiiiEEENS1_10collective13CollectiveMmaINS1_37MainloopSm90TmaGmmaWarpSpecializedFP8ILi28ENS5_IJNS4_1CILi1EEESB_SB_EEENS1_32KernelTmaWarpSpecializedPingpongEEENS5_IJNSA_ILi64EEESF_SF_EEENS_12float_e5m2_tENS5_IJlSB_lEEESH_SI_NS4_8TiledMMAINS4_8MMA_AtomIJNS4_4SM904GMMA30MMA_64x64x32_F32E5M2E5M2_SS_TNILNSM_7ScaleInE1ELSO_1EEEEEENS4_6LayoutISC_NS5_IJNSA_ILi0EEESS_SS_EEEEENS5_IJNS4_10UnderscoreESV_SV_EEEEENS4_13SM90_TMA_LOADENS4_14ComposedLayoutINS4_7SwizzleILi2ELi4ELi3EEENS4_18smem_ptr_flag_bitsILi8EEENSR_INS5_IJNSA_ILi8EEESF_EEENS5_IJSF_SB_EEEEEEEvNS4_8identityESY_S18_vS19_EENS_8epilogue10collective6detail29Sm90TmaWarpSpecializedAdapterINS1C_15DefaultEpilogueISH_SI_SI_NS1B_6thread17LinearCombinationISH_Li1EffLNS1G_9ScaleType4KindE0ELNS_15FloatRoundStyleE2ESH_EENS1_15EpilogueDefaultEEEEEvvEEEEvNT_6ParamsE)
        /*0020*/ 	.word	0x00000000
.L_16:


//--------------------- .nv.compat                --------------------------
	.section	.nv.compat,"",@"SHT_CUDA_COMPAT_INFO"
	.align	4
        /*0000*/ 	.byte	0x02, 0x09, 0x01, 0x00, 0x02, 0x02, 0x04, 0x00, 0x02, 0x05, 0x05, 0x00, 0x03, 0x07, 0x01, 0x01
        /*0010*/ 	.byte	0x02, 0x03, 0x01, 0x00, 0x02, 0x06, 0x01, 0x00, 0x04, 0x0b, 0x08, 0x00, 0x00, 0x00, 0x00, 0x00
        /*0020*/ 	.byte	0x00, 0x00, 0x00, 0x00


//--------------------- .nv.info._ZN7cutlass13device_kernelINS_4gemm6kernel13GemmUniversalIN4cute5tupleIJiiiiEEENS1_10collective13CollectiveMmaINS1_37MainloopSm90TmaGmmaWarpSpecializedFP8ILi28ENS5_IJNS4_1CILi1EEESB_SB_EEENS1_32KernelTmaWarpSpecializedPingpongEEENS5_IJNSA_ILi64EEESF_SF_EEENS_12float_e5m2_tENS5_IJlSB_lEEESH_SI_NS4_8TiledMMAINS4_8MMA_AtomIJNS4_4SM904GMMA30MMA_64x64x32_F32E5M2E5M2_SS_TNILNSM_7ScaleInE1ELSO_1EEEEEENS4_6LayoutISC_NS5_IJNSA_ILi0EEESS_SS_EEEEENS5_IJNS4_10UnderscoreESV_SV_EEEEENS4_13SM90_TMA_LOADENS4_14ComposedLayoutINS4_7SwizzleILi2ELi4ELi3EEENS4_18smem_ptr_flag_bitsILi8EEENSR_INS5_IJNSA_ILi8EEESF_EEENS5_IJSF_SB_EEEEEEEvNS4_8identityESY_S18_vS19_EENS_8epilogue10collective6detail29Sm90TmaWarpSpecializedAdapterINS1C_15DefaultEpilogueISH_SI_SI_NS1B_6thread17LinearCombinationISH_Li1EffLNS1G_9ScaleType4KindE0ELNS_15FloatRoundStyleE2ESH_EENS1_15EpilogueDefaultEEEEEvvEEEEvNT_6ParamsE --------------------------
	.section	.nv.info._ZN7cutlass13device_kernelINS_4gemm6kernel13GemmUniversalIN4cute5tupleIJiiiiEEENS1_10collective13CollectiveMmaINS1_37MainloopSm90TmaGmmaWarpSpecializedFP8ILi28ENS5_IJNS4_1CILi1EEESB_SB_EEENS1_32KernelTmaWarpSpecializedPingpongEEENS5_IJNSA_ILi64EEESF_SF_EEENS_12float_e5m2_tENS5_IJlSB_lEEESH_SI_NS4_8TiledMMAINS4_8MMA_AtomIJNS4_4SM904GMMA30MMA_64x64x32_F32E5M2E5M2_SS_TNILNSM_7ScaleInE1ELSO_1EEEEEENS4_6LayoutISC_NS5_IJNSA_ILi0EEESS_SS_EEEEENS5_IJNS4_10UnderscoreESV_SV_EEEEENS4_13SM90_TMA_LOADENS4_14ComposedLayoutINS4_7SwizzleILi2ELi4ELi3EEENS4_18smem_ptr_flag_bitsILi8EEENSR_INS5_IJNSA_ILi8EEESF_EEENS5_IJSF_SB_EEEEEEEvNS4_8identityESY_S18_vS19_EENS_8epilogue10collective6detail29Sm90TmaWarpSpecializedAdapterINS1C_15DefaultEpilogueISH_SI_SI_NS1B_6thread17LinearCombinationISH_Li1EffLNS1G_9ScaleType4KindE0ELNS_15FloatRoundStyleE2ESH_EENS1_15EpilogueDefaultEEEEEvvEEEEvNT_6ParamsE,"",@"SHT_CUDA_INFO"
	.sectionflags	@""
	.align	4


	//----- nvinfo : EIATTR_CUDA_API_VERSION
	.align		4
        /*0000*/ 	.byte	0x04, 0x37
        /*0002*/ 	.short	(.L_18 - .L_17)
.L_17:
        /*0004*/ 	.word	0x00000082


	//----- nvinfo : EIATTR_KPARAM_INFO
	.align		4
.L_18:
        /*0008*/ 	.byte	0x04, 0x17
        /*000a*/ 	.short	(.L_20 - .L_19)
.L_19:
        /*000c*/ 	.word	0x00000000
        /*0010*/ 	.short	0x0000
        /*0012*/ 	.short	0x0070
        /*0014*/ 	.byte	0x00, 0xf0, 0x01, 0x10


	//----- nvinfo : EIATTR_SPARSE_MMA_MASK
	.align		4
.L_20:
        /*0018*/ 	.byte	0x03, 0x50
        /*001a*/ 	.short	0x0000


	//----- nvinfo : EIATTR_MAXREG_COUNT
	.align		4
        /*001c*/ 	.byte	0x03, 0x1b
        /*001e*/ 	.short	0x00a8


	//----- nvinfo : EIATTR_NUM_BARRIERS
	.align		4
        /*0020*/ 	.byte	0x02, 0x4c
        /*0022*/ 	.byte	0x01
	.zero		1


	//----- nvinfo : EIATTR_MERCURY_ISA_VERSION
	.align		4
        /*0024*/ 	.byte	0x03, 0x5f
        /*0026*/ 	.short	0x0101


	//----- nvinfo : EIATTR_INT_WARP_WIDE_INSTR_OFFSETS
	.align		4
        /*0028*/ 	.byte	0x04, 0x31
        /*002a*/ 	.short	(.L_22 - .L_21)


	//   ....[0]....
.L_21:
        /*002c*/ 	.word	0x00000750


	//   ....[1]....
        /*0030*/ 	.word	0x00000770


	//   ....[2]....
        /*0034*/ 	.word	0x000007f0


	//   ....[3]....
        /*0038*/ 	.word	0x00000800


	//   ....[4]....
        /*003c*/ 	.word	0x00000810


	//   ....[5]....
        /*0040*/ 	.word	0x00000830


	//   ....[6]....
        /*0044*/ 	.word	0x00000880


	//   ....[7]....
        /*0048*/ 	.word	0x000008a0


	//----- nvinfo : EIATTR_COOP_GROUP_MASK_REGIDS
	.align		4
.L_22:
        /*004c*/ 	.byte	0x04, 0x29
        /*004e*/ 	.short	(.L_24 - .L_23)


	//   ....[0]....
.L_23:
        /*0050*/ 	.word	0xffffffff


	//   ....[1]....
        /*0054*/ 	.word	0xffffffff


	//   ....[2]....
        /*0058*/ 	.word	0xffffffff


	//   ....[3]....
        /*005c*/ 	.word	0xffffffff


	//   ....[4]....
        /*0060*/ 	.word	0xffffffff


	//   ....[5]....
        /*0064*/ 	.word	0xffffffff


	//----- nvinfo : EIATTR_COOP_GROUP_INSTR_OFFSETS
	.align		4
.L_24:
        /*0068*/ 	.byte	0x04, 0x28
        /*006a*/ 	.short	(.L_26 - .L_25)


	//   ....[0]....
.L_25:
        /*006c*/ 	.word	0x00000060


	//   ....[1]....
        /*0070*/ 	.word	0x00000070


	//   ....[2]....
        /*0074*/ 	.word	0x00000130


	//   ....[3]....
        /*0078*/ 	.word	0x000005f0


	//   ....[4]....
        /*007c*/ 	.word	0x00000630


	//   ....[5]....
        /*0080*/ 	.word	0x00000670


	//----- nvinfo : EIATTR_REG_RECONFIG
	.align		4
.L_26:
        /*0084*/ 	.byte	0x01, 0x54
	.zero		2


	//----- nvinfo : EIATTR_MBARRIER_INSTR_OFFSETS
	.align		4
        /*0088*/ 	.byte	0x04, 0x39
        /*008a*/ 	.short	(.L_28 - .L_27)


	//   ....[0]....
.L_27:
        /*008c*/ 	.word	0x00000250
        /*0090*/ 	.word	0x000000ff
        /*0094*/ 	.word	0x00000000
        /*0098*/ 	.short	0x0100
        /*009a*/ 	.byte	0x08
	.zero		1


	//   ....[1]....
        /*009c*/ 	.word	0x00000260
        /*00a0*/ 	.word	0x000000ff
        /*00a4*/ 	.word	0x000000e0
        /*00a8*/ 	.short	0x0100
        /*00aa*/ 	.byte	0x08
	.zero		1


	//   ....[2]....
        /*00ac*/ 	.word	0x00000270
        /*00b0*/ 	.word	0x000000ff
        /*00b4*/ 	.word	0x00000008
        /*00b8*/ 	.short	0x0100
        /*00ba*/ 	.byte	0x08
	.zero		1


	//   ....[3]....
        /*00bc*/ 	.word	0x00000280
        /*00c0*/ 	.word	0x000000ff
        /*00c4*/ 	.word	0x000000e8
        /*00c8*/ 	.short	0x0100
        /*00ca*/ 	.byte	0x08
	.zero		1


	//   ....[4]....
        /*00cc*/ 	.word	0x00000290
        /*00d0*/ 	.word	0x000000ff
        /*00d4*/ 	.word	0x00000010
        /*00d8*/ 	.short	0x0100
        /*00da*/ 	.byte	0x08
	.zero		1


	//   ....[5]....
        /*00dc*/ 	.word	0x000002a0
        /*00e0*/ 	.word	0x000000ff
        /*00e4*/ 	.word	0x000000f0
        /*00e8*/ 	.short	0x0100
        /*00ea*/ 	.byte	0x08
	.zero		1


	//   ....[6]....
        /*00ec*/ 	.word	0x000002b0
        /*00f0*/ 	.word	0x000000ff
        /*00f4*/ 	.word	0x00000018
        /*00f8*/ 	.short	0x0100
        /*00fa*/ 	.byte	0x08
	.zero		1


	//   ....[7]....
        /*00fc*/ 	.word	0x000002c0
        /*0100*/ 	.word	0x000000ff
        /*0104*/ 	.word	0x000000f8
        /*0108*/ 	.short	0x0100
        /*010a*/ 	.byte	0x08
	.zero		1


	//   ....[8]....
        /*010c*/ 	.word	0x000002d0
        /*0110*/ 	.word	0x000000ff
        /*0114*/ 	.word	0x00000020
        /*0118*/ 	.short	0x0100
        /*011a*/ 	.byte	0x08
	.zero		1


	//   ....[9]....
        /*011c*/ 	.word	0x000002e0
        /*0120*/ 	.word	0x000000ff
        /*0124*/ 	.word	0x00000100
        /*0128*/ 	.short	0x0100
        /*012a*/ 	.byte	0x08
	.zero		1


	//   ....[10]....
        /*012c*/ 	.word	0x000002f0
        /*0130*/ 	.word	0x000000ff
        /*0134*/ 	.word	0x00000028
        /*0138*/ 	.short	0x0100
        /*013a*/ 	.byte	0x08
	.zero		1


	//   ....[11]....
        /*013c*/ 	.word	0x00000300
        /*0140*/ 	.word	0x000000ff
        /*0144*/ 	.word	0x00000108
        /*0148*/ 	.short	0x0100
        /*014a*/ 	.byte	0x08
	.zero		1


	//   ....[12]....
        /*014c*/ 	.word	0x00000310
        /*0150*/ 	.word	0x000000ff
        /*0154*/ 	.word	0x00000030
        /*0158*/ 	.short	0x0100
        /*015a*/ 	.byte	0x08
	.zero		1


	//   ....[13]....
        /*015c*/ 	.word	0x00000320
        /*0160*/ 	.word	0x000000ff
        /*0164*/ 	.word	0x00000110
        /*0168*/ 	.short	0x0100
        /*016a*/ 	.byte	0x08
	.zero		1


	//   ....[14]....
        /*016c*/ 	.word	0x00000330
        /*0170*/ 	.word	0x000000ff
        /*0174*/ 	.word	0x00000038
        /*0178*/ 	.short	0x0100
        /*017a*/ 	.byte	0x08
	.zero		1


	//   ....[15]....
        /*017c*/ 	.word	0x00000340
        /*0180*/ 	.word	0x000000ff
        /*0184*/ 	.word	0x00000118
        /*0188*/ 	.short	0x0100
        /*018a*/ 	.byte	0x08
	.zero		1


	//   ....[16]....
        /*018c*/ 	.word	0x00000350
        /*0190*/ 	.word	0x000000ff
        /*0194*/ 	.word	0x00000040
        /*0198*/ 	.short	0x0100
        /*019a*/ 	.byte	0x08
	.zero		1


	//   ....[17]....
        /*019c*/ 	.word	0x00000360
        /*01a0*/ 	.word	0x000000ff
        /*01a4*/ 	.word	0x00000120
        /*01a8*/ 	.short	0x0100
        /*01aa*/ 	.byte	0x08
	.zero		1


	//   ....[18]....
        /*01ac*/ 	.word	0x00000370
        /*01b0*/ 	.word	0x000000ff
        /*01b4*/ 	.word	0x00000048
        /*01b8*/ 	.short	0x0100
        /*01ba*/ 	.byte	0x08
	.zero		1


	//   ....[19]....
        /*01bc*/ 	.word	0x00000380
        /*01c0*/ 	.word	0x000000ff
        /*01c4*/ 	.word	0x00000128
        /*01c8*/ 	.short	0x0100
        /*01ca*/ 	.byte	0x08
	.zero		1


	//   ....[20]....
        /*01cc*/ 	.word	0x00000390
        /*01d0*/ 	.word	0x000000ff
        /*01d4*/ 	.word	0x00000050
        /*01d8*/ 	.short	0x0100
        /*01da*/ 	.byte	0x08
	.zero		1


	//   ....[21]....
        /*01dc*/ 	.word	0x000003a0
        /*01e0*/ 	.word	0x000000ff
        /*01e4*/ 	.word	0x00000130
        /*01e8*/ 	.short	0x0100
        /*01ea*/ 	.byte	0x08
	.zero		1


	//   ....[22]....
        /*01ec*/ 	.word	0x000003b0
        /*01f0*/ 	.word	0x000000ff
        /*01f4*/ 	.word	0x00000058
        /*01f8*/ 	.short	0x0100
        /*01fa*/ 	.byte	0x08
	.zero		1


	//   ....[23]....
        /*01fc*/ 	.word	0x000003c0
        /*0200*/ 	.word	0x000000ff
        /*0204*/ 	.word	0x00000138
        /*0208*/ 	.short	0x0100
        /*020a*/ 	.byte	0x08
	.zero		1


	//   ....[24]....
        /*020c*/ 	.word	0x000003d0
        /*0210*/ 	.word	0x000000ff
        /*0214*/ 	.word	0x00000060
        /*0218*/ 	.short	0x0100
        /*021a*/ 	.byte	0x08
	.zero		1


	//   ....[25]....
        /*021c*/ 	.word	0x000003e0
        /*0220*/ 	.word	0x000000ff
        /*0224*/ 	.word	0x00000140
        /*0228*/ 	.short	0x0100
        /*022a*/ 	.byte	0x08
	.zero		1


	//   ....[26]....
        /*022c*/ 	.word	0x000003f0
        /*0230*/ 	.word	0x000000ff
        /*0234*/ 	.word	0x00000068
        /*0238*/ 	.short	0x0100
        /*023a*/ 	.byte	0x08
	.zero		1


	//   ....[27]....
        /*023c*/ 	.word	0x00000400
        /*0240*/ 	.word	0x000000ff
        /*0244*/ 	.word	0x00000148
        /*0248*/ 	.short	0x0100
        /*024a*/ 	.byte	0x08
	.zero		1


	//   ....[28]....
        /*024c*/ 	.word	0x00000410
        /*0250*/ 	.word	0x000000ff
        /*0254*/ 	.word	0x00000070
        /*0258*/ 	.short	0x0100
        /*025a*/ 	.byte	0x08
	.zero		1


	//   ....[29]....
        /*025c*/ 	.word	0x00000420
        /*0260*/ 	.word	0x000000ff
        /*0264*/ 	.word	0x00000150
        /*0268*/ 	.short	0x0100
        /*026a*/ 	.byte	0x08
	.zero		1


	//   ....[30]....
        /*026c*/ 	.word	0x00000430
        /*0270*/ 	.word	0x000000ff
        /*0274*/ 	.word	0x00000078
        /*0278*/ 	.short	0x0100
        /*027a*/ 	.byte	0x08
	.zero		1


	//   ....[31]....
        /*027c*/ 	.word	0x00000440
        /*0280*/ 	.word	0x000000ff
        /*0284*/ 	.word	0x00000158
        /*0288*/ 	.short	0x0100
        /*028a*/ 	.byte	0x08
	.zero		1


	//   ....[32]....
        /*028c*/ 	.word	0x00000450
        /*0290*/ 	.word	0x000000ff
        /*0294*/ 	.word	0x00000080
        /*0298*/ 	.short	0x0100
        /*029a*/ 	.byte	0x08
	.zero		1


	//   ....[33]....
        /*029c*/ 	.word	0x00000460
        /*02a0*/ 	.word	0x000000ff
        /*02a4*/ 	.word	0x00000160
        /*02a8*/ 	.short	0x0100
        /*02aa*/ 	.byte	0x08
	.zero		1


	//   ....[34]....
        /*02ac*/ 	.word	0x00000470
        /*02b0*/ 	.word	0x000000ff
        /*02b4*/ 	.word	0x00000088
        /*02b8*/ 	.short	0x0100
        /*02ba*/ 	.byte	0x08
	.zero		1


	//   ....[35]....
        /*02bc*/ 	.word	0x00000480
        /*02c0*/ 	.word	0x000000ff
        /*02c4*/ 	.word	0x00000168
        /*02c8*/ 	.short	0x0100
        /*02ca*/ 	.byte	0x08
	.zero		1


	//   ....[36]....
        /*02cc*/ 	.word	0x00000490
        /*02d0*/ 	.word	0x000000ff
        /*02d4*/ 	.word	0x00000090
        /*02d8*/ 	.short	0x0100
        /*02da*/ 	.byte	0x08
	.zero		1


	//   ....[37]....
        /*02dc*/ 	.word	0x000004a0
        /*02e0*/ 	.word	0x000000ff
        /*02e4*/ 	.word	0x00000170
        /*02e8*/ 	.short	0x0100
        /*02ea*/ 	.byte	0x08
	.zero		1


	//   ....[38]....
        /*02ec*/ 	.word	0x000004b0
        /*02f0*/ 	.word	0x000000ff
        /*02f4*/ 	.word	0x00000098
        /*02f8*/ 	.short	0x0100
        /*02fa*/ 	.byte	0x08
	.zero		1


	//   ....[39]....
        /*02fc*/ 	.word	0x000004c0
        /*0300*/ 	.word	0x000000ff
        /*0304*/ 	.word	0x00000178
        /*0308*/ 	.short	0x0100
        /*030a*/ 	.byte	0x08
	.zero		1


	//   ....[40]....
        /*030c*/ 	.word	0x000004d0
        /*0310*/ 	.word	0x000000ff
        /*0314*/ 	.word	0x000000a0
        /*0318*/ 	.short	0x0100
        /*031a*/ 	.byte	0x08
	.zero		1


	//   ....[41]....
        /*031c*/ 	.word	0x000004e0
        /*0320*/ 	.word	0x000000ff
        /*0324*/ 	.word	0x00000180
        /*0328*/ 	.short	0x0100
        /*032a*/ 	.byte	0x08
	.zero		1


	//   ....[42]....
        /*032c*/ 	.word	0x000004f0
        /*0330*/ 	.word	0x000000ff
        /*0334*/ 	.word	0x000000a8
        /*0338*/ 	.short	0x0100
        /*033a*/ 	.byte	0x08
	.zero		1


	//   ....[43]....
        /*033c*/ 	.word	0x00000500
        /*0340*/ 	.word	0x000000ff
        /*0344*/ 	.word	0x00000188
        /*0348*/ 	.short	0x0100
        /*034a*/ 	.byte	0x08
	.zero		1


	//   ....[44]....
        /*034c*/ 	.word	0x00000510
        /*0350*/ 	.word	0x000000ff
        /*0354*/ 	.word	0x000000b0
        /*0358*/ 	.short	0x0100
        /*035a*/ 	.byte	0x08
	.zero		1


	//   ....[45]....
        /*035c*/ 	.word	0x00000520
        /*0360*/ 	.word	0x000000ff
        /*0364*/ 	.word	0x00000190
        /*0368*/ 	.short	0x0100
        /*036a*/ 	.byte	0x08
	.zero		1


	//   ....[46]....
        /*036c*/ 	.word	0x00000530
        /*0370*/ 	.word	0x000000ff
        /*0374*/ 	.word	0x000000b8
        /*0378*/ 	.short	0x0100
        /*037a*/ 	.byte	0x08
	.zero		1


	//   ....[47]....
        /*037c*/ 	.word	0x00000540
        /*0380*/ 	.word	0x000000ff
        /*0384*/ 	.word	0x00000198
        /*0388*/ 	.short	0x0100
        /*038a*/ 	.byte	0x08
	.zero		1


	//   ....[48]....
        /*038c*/ 	.word	0x00000550
        /*0390*/ 	.word	0x000000ff
        /*0394*/ 	.word	0x000000c0
        /*0398*/ 	.short	0x0100
        /*039a*/ 	.byte	0x08
	.zero		1


	//   ....[49]....
        /*039c*/ 	.word	0x00000560
        /*03a0*/ 	.word	0x000000ff
        /*03a4*/ 	.word	0x000001a0
        /*03a8*/ 	.short	0x0100
        /*03aa*/ 	.byte	0x08
	.zero		1


	//   ....[50]....
        /*03ac*/ 	.word	0x00000570
        /*03b0*/ 	.word	0x000000ff
        /*03b4*/ 	.word	0x000000c8
        /*03b8*/ 	.short	0x0100
        /*03ba*/ 	.byte	0x08
	.zero		1


	//   ....[51]....
        /*03bc*/ 	.word	0x00000580
        /*03c0*/ 	.word	0x000000ff
        /*03c4*/ 	.word	0x000001a8
        /*03c8*/ 	.short	0x0100
        /*03ca*/ 	.byte	0x08
	.zero		1


	//   ....[52]....
        /*03cc*/ 	.word	0x00000590
        /*03d0*/ 	.word	0x000000ff
        /*03d4*/ 	.word	0x000000d0
        /*03d8*/ 	.short	0x0100
        /*03da*/ 	.byte	0x08
	.zero		1


	//   ....[53]....
        /*03dc*/ 	.word	0x000005a0
        /*03e0*/ 	.word	0x000000ff
        /*03e4*/ 	.word	0x000001b0
        /*03e8*/ 	.short	0x0100
        /*03ea*/ 	.byte	0x08
	.zero		1


	//   ....[54]....
        /*03ec*/ 	.word	0x000005b0
        /*03f0*/ 	.word	0x000000ff
        /*03f4*/ 	.word	0x000000d8
        /*03f8*/ 	.short	0x0100
        /*03fa*/ 	.byte	0x08
	.zero		1


	//   ....[55]....
        /*03fc*/ 	.word	0x000005c0
        /*0400*/ 	.word	0x000000ff
        /*0404*/ 	.word	0x000001b8
        /*0408*/ 	.short	0x0100
        /*040a*/ 	.byte	0x08
	.zero		1


	//   ....[56]....
        /*040c*/ 	.word	0x000008e0
        /*0410*/ 	.word	0x000000ff
        /*0414*/ 	.word	0x000001f0
        /*0418*/ 	.short	0x0100
        /*041a*/ 	.byte	0x08
	.zero		1


	//   ....[57]....
        /*041c*/ 	.word	0x00000950
        /*0420*/ 	.word	0x000000ff
        /*0424*/ 	.word	0x000001f8
        /*0428*/ 	.short	0x0100
        /*042a*/ 	.byte	0x08
	.zero		1


	//   ....[58]....
        /*042c*/ 	.word	0x00000970
        /*0430*/ 	.word	0x000000ff
        /*0434*/ 	.word	0x000001d0
        /*0438*/ 	.short	0x0100
        /*043a*/ 	.byte	0x09
	.zero		1


	//   ....[59]....
        /*043c*/ 	.word	0x00000980
        /*0440*/ 	.word	0x000000ff
        /*0444*/ 	.word	0x000001d8
        /*0448*/ 	.short	0x0100
        /*044a*/ 	.byte	0x09
	.zero		1


	//   ....[60]....
        /*044c*/ 	.word	0x00000990
        /*0450*/ 	.word	0x000000ff
        /*0454*/ 	.word	0x000001e0
        /*0458*/ 	.short	0x0100
        /*045a*/ 	.byte	0x09
	.zero		1


	//   ....[61]....
        /*045c*/ 	.word	0x000009a0
        /*0460*/ 	.word	0x000000ff
        /*0464*/ 	.word	0x000001e8
        /*0468*/ 	.short	0x0100
        /*046a*/ 	.byte	0x09
	.zero		1


	//   ....[62]....
        /*046c*/ 	.word	0x000017d0
        /*0470*/ 	.word	0x000000ff
        /*0474*/ 	.word	0xfffffff8
        /*0478*/ 	.short	0x010a
        /*047a*/ 	.byte	0x0f
	.zero		1


	//   ....[63]....
        /*047c*/ 	.word	0x00001aa0
        /*0480*/ 	.word	0x000000ff
        /*0484*/ 	.word	0x00000000
        /*0488*/ 	.short	0x010a
        /*048a*/ 	.byte	0x06
	.zero		1


	//   ....[64]....
        /*048c*/ 	.word	0x00001ae0
        /*0490*/ 	.word	0x000000ff
        /*0494*/ 	.word	0x00000000
        /*0498*/ 	.short	0x010a
        /*049a*/ 	.byte	0x06
	.zero		1


	//   ....[65]....
        /*049c*/ 	.word	0x00002050
        /*04a0*/ 	.word	0x000000ff
        /*04a4*/ 	.word	0x00000000
        /*04a8*/ 	.short	0x010a
        /*04aa*/ 	.byte	0x09
	.zero		1


	//   ....[66]....
        /*04ac*/ 	.word	0x00002090
        /*04b0*/ 	.word	0x000000ff
        /*04b4*/ 	.word	0x00000000
        /*04b8*/ 	.short	0x010a
        /*04ba*/ 	.byte	0x09
	.zero		1


	//   ....[67]....
        /*04bc*/ 	.word	0x00002470
        /*04c0*/ 	.word	0x000000ff
        /*04c4*/ 	.word	0x00000000
        /*04c8*/ 	.short	0x0101
        /*04ca*/ 	.byte	0x08
	.zero		1


	//   ....[68]....
        /*04cc*/ 	.word	0x000027e0
        /*04d0*/ 	.word	0x0000000f
        /*04d4*/ 	.word	0x00000000
        /*04d8*/ 	.short	0x0101
        /*04da*/ 	.byte	0x18
	.zero		1


	//   ....[69]....
        /*04dc*/ 	.word	0x000028c0
        /*04e0*/ 	.word	0x000000ff
        /*04e4*/ 	.word	0x00000000
        /*04e8*/ 	.short	0x0101
        /*04ea*/ 	.byte	0x06
	.zero		1


	//   ....[70]....
        /*04ec*/ 	.word	0x00002970
        /*04f0*/ 	.word	0x000000ff
        /*04f4*/ 	.word	0x00000008
        /*04f8*/ 	.short	0x010a
        /*04fa*/ 	.byte	0x0f
	.zero		1


	//   ....[71]....
        /*04fc*/ 	.word	0x000051d0
        /*0500*/ 	.word	0x00000004
        /*0504*/ 	.word	0x00000000
        /*0508*/ 	.short	0x0101
        /*050a*/ 	.byte	0x18
	.zero		1


	//   ....[72]....
        /*050c*/ 	.word	0x00005ab0
        /*0510*/ 	.word	0x00000013
        /*0514*/ 	.word	0x000000e0
        /*0518*/ 	.short	0x010a
        /*051a*/ 	.byte	0x3f
	.zero		1


	//   ....[73]....
        /*051c*/ 	.word	0x00005e30
        /*0520*/ 	.word	0x00000004
        /*0524*/ 	.word	0x000001f8
        /*0528*/ 	.short	0x0101
        /*052a*/ 	.byte	0x3f
	.zero		1


	//   ....[74]....
        /*052c*/ 	.word	0x00006560
        /*0530*/ 	.word	0x00000005
        /*0534*/ 	.word	0x00000000
        /*0538*/ 	.short	0x010a
        /*053a*/ 	.byte	0x3f
	.zero		1


	//   ....[75]....
        /*053c*/ 	.word	0x000065e0
        /*0540*/ 	.word	0x00000007
        /*0544*/ 	.word	0x00000000
        /*0548*/ 	.short	0x010a
        /*054a*/ 	.byte	0x3f
	.zero		1


	//   ....[76]....
        /*054c*/ 	.word	0x00006670
        /*0550*/ 	.word	0x00000006
        /*0554*/ 	.word	0x00000000
        /*0558*/ 	.short	0x010a
        /*055a*/ 	.byte	0x3f
	.zero		1


	//   ....[77]....
        /*055c*/ 	.word	0x00006700
        /*0560*/ 	.word	0x00000007
        /*0564*/ 	.word	0x00000000
        /*0568*/ 	.short	0x010a
        /*056a*/ 	.byte	0x3f
	.zero		1


	//   ....[78]....
        /*056c*/ 	.word	0x00006790
        /*0570*/ 	.word	0x00000006
        /*0574*/ 	.word	0x00000000
        /*0578*/ 	.short	0x010a
        /*057a*/ 	.byte	0x3f
	.zero		1


	//   ....[79]....
        /*057c*/ 	.word	0x00006820
        /*0580*/ 	.word	0x00000007
        /*0584*/ 	.word	0x00000000
        /*0588*/ 	.short	0x010a
        /*058a*/ 	.byte	0x3f
	.zero		1


	//   ....[80]....
        /*058c*/ 	.word	0x000068b0
        /*0590*/ 	.word	0x00000006
        /*0594*/ 	.word	0x00000000
        /*0598*/ 	.short	0x010a
        /*059a*/ 	.byte	0x3f
	.zero		1


	//   ....[81]....
        /*059c*/ 	.word	0x00006940
        /*05a0*/ 	.word	0x00000007
        /*05a4*/ 	.word	0x00000000
        /*05a8*/ 	.short	0x010a
        /*05aa*/ 	.byte	0x3f
	.zero		1


	//   ....[82]....
        /*05ac*/ 	.word	0x000069d0
        /*05b0*/ 	.word	0x00000006
        /*05b4*/ 	.word	0x00000000
        /*05b8*/ 	.short	0x010a
        /*05ba*/ 	.byte	0x3f
	.zero		1


	//   ....[83]....
        /*05bc*/ 	.word	0x00006a60
        /*05c0*/ 	.word	0x00000007
        /*05c4*/ 	.word	0x00000000
        /*05c8*/ 	.short	0x010a
        /*05ca*/ 	.byte	0x3f
	.zero		1


	//   ....[84]....
        /*05cc*/ 	.word	0x00006af0
        /*05d0*/ 	.word	0x00000006
        /*05d4*/ 	.word	0x00000000
        /*05d8*/ 	.short	0x010a
        /*05da*/ 	.byte	0x3f
	.zero		1


	//   ....[85]....
        /*05dc*/ 	.word	0x00006b80
        /*05e0*/ 	.word	0x00000007
        /*05e4*/ 	.word	0x00000000
        /*05e8*/ 	.short	0x010a
        /*05ea*/ 	.byte	0x3f
	.zero		1


	//   ....[86]....
        /*05ec*/ 	.word	0x00006c10
        /*05f0*/ 	.word	0x00000006
        /*05f4*/ 	.word	0x00000000
        /*05f8*/ 	.short	0x010a
        /*05fa*/ 	.byte	0x3f
	.zero		1


	//   ....[87]....
        /*05fc*/ 	.word	0x00006ca0
        /*0600*/ 	.word	0x00000007
        /*0604*/ 	.word	0x00000000
        /*0608*/ 	.short	0x010a
        /*060a*/ 	.byte	0x3f
	.zero		1


	//   ....[88]....
        /*060c*/ 	.word	0x00006d30
        /*0610*/ 	.word	0x00000006
        /*0614*/ 	.word	0x00000000
        /*0618*/ 	.short	0x010a
        /*061a*/ 	.byte	0x3f
	.zero		1


	//   ....[89]....
        /*061c*/ 	.word	0x00006dc0
        /*0620*/ 	.word	0x00000007
        /*0624*/ 	.word	0x00000000
        /*0628*/ 	.short	0x010a
        /*062a*/ 	.byte	0x3f
	.zero		1


	//   ....[90]....
        /*062c*/ 	.word	0x00006e50
        /*0630*/ 	.word	0x00000006
        /*0634*/ 	.word	0x00000000
        /*0638*/ 	.short	0x010a
        /*063a*/ 	.byte	0x3f
	.zero		1


	//   ....[91]....
        /*063c*/ 	.word	0x00006ee0
        /*0640*/ 	.word	0x00000007
        /*0644*/ 	.word	0x00000000
        /*0648*/ 	.short	0x010a
        /*064a*/ 	.byte	0x3f
	.zero		1


	//   ....[92]....
        /*064c*/ 	.word	0x00006f70
        /*0650*/ 	.word	0x00000006
        /*0654*/ 	.word	0x00000000
        /*0658*/ 	.short	0x010a
        /*065a*/ 	.byte	0x3f
	.zero		1


	//   ....[93]....
        /*065c*/ 	.word	0x00007000
        /*0660*/ 	.word	0x00000007
        /*0664*/ 	.word	0x00000000
        /*0668*/ 	.short	0x010a
        /*066a*/ 	.byte	0x3f
	.zero		1


	//   ....[94]....
        /*066c*/ 	.word	0x00007090
        /*0670*/ 	.word	0x00000006
        /*0674*/ 	.word	0x00000000
        /*0678*/ 	.short	0x010a
        /*067a*/ 	.byte	0x3f
	.zero		1


	//   ....[95]....
        /*067c*/ 	.word	0x00007120
        /*0680*/ 	.word	0x00000007
        /*0684*/ 	.word	0x00000000
        /*0688*/ 	.short	0x010a
        /*068a*/ 	.byte	0x3f
	.zero		1


	//   ....[96]....
        /*068c*/ 	.word	0x000071b0
        /*0690*/ 	.word	0x00000006
        /*0694*/ 	.word	0x00000000
        /*0698*/ 	.short	0x010a
        /*069a*/ 	.byte	0x3f
	.zero		1


	//   ....[97]....
        /*069c*/ 	.word	0x00007240
        /*06a0*/ 	.word	0x00000007
        /*06a4*/ 	.word	0x00000000
        /*06a8*/ 	.short	0x010a
        /*06aa*/ 	.byte	0x3f
	.zero		1


	//   ....[98]....
        /*06ac*/ 	.word	0x000072d0
        /*06b0*/ 	.word	0x00000006
        /*06b4*/ 	.word	0x00000000
        /*06b8*/ 	.short	0x010a
        /*06ba*/ 	.byte	0x3f
	.zero		1


	//   ....[99]....
        /*06bc*/ 	.word	0x00007360
        /*06c0*/ 	.word	0x00000007
        /*06c4*/ 	.word	0x00000000
        /*06c8*/ 	.short	0x010a
        /*06ca*/ 	.byte	0x3f
	.zero		1


	//   ....[100]....
        /*06cc*/ 	.word	0x000073f0
        /*06d0*/ 	.word	0x00000006
        /*06d4*/ 	.word	0x00000000
        /*06d8*/ 	.short	0x010a
        /*06da*/ 	.byte	0x3f
	.zero		1


	//   ....[101]....
        /*06dc*/ 	.word	0x00007480
        /*06e0*/ 	.word	0x00000003
        /*06e4*/ 	.word	0x00000000
        /*06e8*/ 	.short	0x010a
        /*06ea*/ 	.byte	0x3f
	.zero		1


	//   ....[102]....
        /*06ec*/ 	.word	0x000074f0
        /*06f0*/ 	.word	0x0000000f
        /*06f4*/ 	.word	0xfffffff8
        /*06f8*/ 	.short	0x010a
        /*06fa*/ 	.byte	0x3f
	.zero		1


	//   ....[103]....
        /*06fc*/ 	.word	0x00007550
        /*0700*/ 	.word	0x0000000f
        /*0704*/ 	.word	0x00000000
        /*0708*/ 	.short	0x010a
        /*070a*/ 	.byte	0x3f
	.zero		1


	//   ....[104]....
        /*070c*/ 	.word	0x000075b0
        /*0710*/ 	.word	0x00000010
        /*0714*/ 	.word	0x00000000
        /*0718*/ 	.short	0x010a
        /*071a*/ 	.byte	0x3f
	.zero		1


	//   ....[105]....
        /*071c*/ 	.word	0x00007610
        /*0720*/ 	.word	0x0000000f
        /*0724*/ 	.word	0x00000008
        /*0728*/ 	.short	0x010a
        /*072a*/ 	.byte	0x3f
	.zero		1


	//   ....[106]....
        /*072c*/ 	.word	0x000076e0
        /*0730*/ 	.word	0x00000013
        /*0734*/ 	.word	0x000000e0
        /*0738*/ 	.short	0x010a
        /*073a*/ 	.byte	0x3f
	.zero		1


	//   ....[107]....
        /*073c*/ 	.word	0x000077c0
        /*0740*/ 	.word	0x00000005
        /*0744*/ 	.word	0x00000000
        /*0748*/ 	.short	0x010a
        /*074a*/ 	.byte	0x3f
	.zero		1


	//   ....[108]....
        /*074c*/ 	.word	0x00007810
        /*0750*/ 	.word	0x00000007
        /*0754*/ 	.word	0x00000000
        /*0758*/ 	.short	0x010a
        /*075a*/ 	.byte	0x3f
	.zero		1


	//   ....[109]....
        /*075c*/ 	.word	0x00007860
        /*0760*/ 	.word	0x00000006
        /*0764*/ 	.word	0x00000000
        /*0768*/ 	.short	0x010a
        /*076a*/ 	.byte	0x3f
	.zero		1


	//   ....[110]....
        /*076c*/ 	.word	0x000078b0
        /*0770*/ 	.word	0x00000007
        /*0774*/ 	.word	0x00000000
        /*0778*/ 	.short	0x010a
        /*077a*/ 	.byte	0x3f
	.zero		1


	//   ....[111]....
        /*077c*/ 	.word	0x00007900
        /*0780*/ 	.word	0x00000006
        /*0784*/ 	.word	0x00000000
        /*0788*/ 	.short	0x010a
        /*078a*/ 	.byte	0x3f
	.zero		1


	//   ....[112]....
        /*078c*/ 	.word	0x00007950
        /*0790*/ 	.word	0x00000007
        /*0794*/ 	.word	0x00000000
        /*0798*/ 	.short	0x010a
        /*079a*/ 	.byte	0x3f
	.zero		1


	//   ....[113]....
        /*079c*/ 	.word	0x000079a0
        /*07a0*/ 	.word	0x00000006
        /*07a4*/ 	.word	0x00000000
        /*07a8*/ 	.short	0x010a
        /*07aa*/ 	.byte	0x3f
	.zero		1


	//   ....[114]....
        /*07ac*/ 	.word	0x000079f0
        /*07b0*/ 	.word	0x00000007
        /*07b4*/ 	.word	0x00000000
        /*07b8*/ 	.short	0x010a
        /*07ba*/ 	.byte	0x3f
	.zero		1


	//   ....[115]....
        /*07bc*/ 	.word	0x00007a40
        /*07c0*/ 	.word	0x00000006
        /*07c4*/ 	.word	0x00000000
        /*07c8*/ 	.short	0x010a
        /*07ca*/ 	.byte	0x3f
	.zero		1


	//   ....[116]....
        /*07cc*/ 	.word	0x00007a90
        /*07d0*/ 	.word	0x00000007
        /*07d4*/ 	.word	0x00000000
        /*07d8*/ 	.short	0x010a
        /*07da*/ 	.byte	0x3f
	.zero		1


	//   ....[117]....
        /*07dc*/ 	.word	0x00007ae0
        /*07e0*/ 	.word	0x00000006
        /*07e4*/ 	.word	0x00000000
        /*07e8*/ 	.short	0x010a
        /*07ea*/ 	.byte	0x3f
	.zero		1


	//   ....[118]....
        /*07ec*/ 	.word	0x00007b30
        /*07f0*/ 	.word	0x00000007
        /*07f4*/ 	.word	0x00000000
        /*07f8*/ 	.short	0x010a
        /*07fa*/ 	.byte	0x3f
	.zero		1


	//   ....[119]....
        /*07fc*/ 	.word	0x00007b80
        /*0800*/ 	.word	0x00000006
        /*0804*/ 	.word	0x00000000
        /*0808*/ 	.short	0x010a
        /*080a*/ 	.byte	0x3f
	.zero		1


	//   ....[120]....
        /*080c*/ 	.word	0x00007bd0
        /*0810*/ 	.word	0x00000007
        /*0814*/ 	.word	0x00000000
        /*0818*/ 	.short	0x010a
        /*081a*/ 	.byte	0x3f
	.zero		1


	//   ....[121]....
        /*081c*/ 	.word	0x00007c20
        /*0820*/ 	.word	0x00000006
        /*0824*/ 	.word	0x00000000
        /*0828*/ 	.short	0x010a
        /*082a*/ 	.byte	0x3f
	.zero		1


	//   ....[122]....
        /*082c*/ 	.word	0x00007c70
        /*0830*/ 	.word	0x00000007
        /*0834*/ 	.word	0x00000000
        /*0838*/ 	.short	0x010a
        /*083a*/ 	.byte	0x3f
	.zero		1


	//   ....[123]....
        /*083c*/ 	.word	0x00007cc0
        /*0840*/ 	.word	0x00000006
        /*0844*/ 	.word	0x00000000
        /*0848*/ 	.short	0x010a
        /*084a*/ 	.byte	0x3f
	.zero		1


	//   ....[124]....
        /*084c*/ 	.word	0x00007d10
        /*0850*/ 	.word	0x00000007
        /*0854*/ 	.word	0x00000000
        /*0858*/ 	.short	0x010a
        /*085a*/ 	.byte	0x3f
	.zero		1


	//   ....[125]....
        /*085c*/ 	.word	0x00007d60
        /*0860*/ 	.word	0x00000006
        /*0864*/ 	.word	0x00000000
        /*0868*/ 	.short	0x010a
        /*086a*/ 	.byte	0x3f
	.zero		1


	//   ....[126]....
        /*086c*/ 	.word	0x00007db0
        /*0870*/ 	.word	0x00000007
        /*0874*/ 	.word	0x00000000
        /*0878*/ 	.short	0x010a
        /*087a*/ 	.byte	0x3f
	.zero		1


	//   ....[127]....
        /*087c*/ 	.word	0x00007e00
        /*0880*/ 	.word	0x00000006
        /*0884*/ 	.word	0x00000000
        /*0888*/ 	.short	0x010a
        /*088a*/ 	.byte	0x3f
	.zero		1


	//   ....[128]....
        /*088c*/ 	.word	0x00007e50
        /*0890*/ 	.word	0x00000007
        /*0894*/ 	.word	0x00000000
        /*0898*/ 	.short	0x010a
        /*089a*/ 	.byte	0x3f
	.zero		1


	//   ....[129]....
        /*089c*/ 	.word	0x00007ea0
        /*08a0*/ 	.word	0x00000006
        /*08a4*/ 	.word	0x00000000
        /*08a8*/ 	.short	0x010a
        /*08aa*/ 	.byte	0x3f
	.zero		1


	//   ....[130]....
        /*08ac*/ 	.word	0x00007ef0
        /*08b0*/ 	.word	0x00000007
        /*08b4*/ 	.word	0x00000000
        /*08b8*/ 	.short	0x010a
        /*08ba*/ 	.byte	0x3f
	.zero		1


	//   ....[131]....
        /*08bc*/ 	.word	0x00007f40
        /*08c0*/ 	.word	0x00000006
        /*08c4*/ 	.word	0x00000000
        /*08c8*/ 	.short	0x010a
        /*08ca*/ 	.byte	0x3f
	.zero		1


	//   ....[132]....
        /*08cc*/ 	.word	0x00007f90
        /*08d0*/ 	.word	0x00000007
        /*08d4*/ 	.word	0x00000000
        /*08d8*/ 	.short	0x010a
        /*08da*/ 	.byte	0x3f
	.zero		1


	//   ....[133]....
        /*08dc*/ 	.word	0x00007fe0
        /*08e0*/ 	.word	0x00000006
        /*08e4*/ 	.word	0x00000000
        /*08e8*/ 	.short	0x010a
        /*08ea*/ 	.byte	0x3f
	.zero		1


	//----- nvinfo : EIATTR_NUM_MBARRIERS
	.align		4
.L_28:
        /*08ec*/ 	.byte	0x03, 0x38
        /*08ee*/ 	.short	0x003e


	//----- nvinfo : EIATTR_EXIT_INSTR_OFFSETS
	.align		4
        /*08f0*/ 	.byte	0x04, 0x1c
        /*08f2*/ 	.short	(.L_30 - .L_29)


	//   ....[0]....
.L_29:
        /*08f4*/ 	.word	0x00001480


	//   ....[1]....
        /*08f8*/ 	.word	0x000014e0


	//   ....[2]....
        /*08fc*/ 	.word	0x000057e0


	//   ....[3]....
        /*0900*/ 	.word	0x00005810


	//   ....[4]....
        /*0904*/ 	.word	0x000074d0


	//----- nvinfo : EIATTR_MAX_THREADS
	.align		4
.L_30:
        /*0908*/ 	.byte	0x04, 0x05
        /*090a*/ 	.short	(.L_32 - .L_31)
.L_31:
        /*090c*/ 	.word	0x00000180
        /*0910*/ 	.word	0x00000001
        /*0914*/ 	.word	0x00000001


	//----- nvinfo : EIATTR_CRS_STACK_SIZE
	.align		4
.L_32:
        /*0918*/ 	.byte	0x04, 0x1e
        /*091a*/ 	.short	(.L_34 - .L_33)
.L_33:
        /*091c*/ 	.word	0x00000000


	//----- nvinfo : EIATTR_CBANK_PARAM_SIZE
	.align		4
.L_34:
        /*0920*/ 	.byte	0x03, 0x19
        /*0922*/ 	.short	0x0470


	//----- nvinfo : EIATTR_PARAM_CBANK
	.align		4
        /*0924*/ 	.byte	0x04, 0x0a
        /*0926*/ 	.short	(.L_36 - .L_35)
	.align		4
.L_35:
        /*0928*/ 	.word	index@(.nv.constant0._ZN7cutlass13device_kernelINS_4gemm6kernel13GemmUniversalIN4cute5tupleIJiiiiEEENS1_10collective13CollectiveMmaINS1_37MainloopSm90TmaGmmaWarpSpecializedFP8ILi28ENS5_IJNS4_1CILi1EEESB_SB_EEENS1_32KernelTmaWarpSpecializedPingpongEEENS5_IJNSA_ILi64EEESF_SF_EEENS_12float_e5m2_tENS5_IJlSB_lEEESH_SI_NS4_8TiledMMAINS4_8MMA_AtomIJNS4_4SM904GMMA30MMA_64x64x32_F32E5M2E5M2_SS_TNILNSM_7ScaleInE1ELSO_1EEEEEENS4_6LayoutISC_NS5_IJNSA_ILi0EEESS_SS_EEEEENS5_IJNS4_10UnderscoreESV_SV_EEEEENS4_13SM90_TMA_LOADENS4_14ComposedLayoutINS4_7SwizzleILi2ELi4ELi3EEENS4_18smem_ptr_flag_bitsILi8EEENSR_INS5_IJNSA_ILi8EEESF_EEENS5_IJSF_SB_EEEEEEEvNS4_8identityESY_S18_vS19_EENS_8epilogue10collective6detail29Sm90TmaWarpSpecializedAdapterINS1C_15DefaultEpilogueISH_SI_SI_NS1B_6thread17LinearCombinationISH_Li1EffLNS1G_9ScaleType4KindE0ELNS_15FloatRoundStyleE2ESH_EENS1_15EpilogueDefaultEEEEEvvEEEEvNT_6ParamsE)
        /*092c*/ 	.short	0x0210
        /*092e*/ 	.short	0x0470


	//----- nvinfo : EIATTR_SW_WAR
	.align		4
.L_36:
        /*0930*/ 	.byte	0x04, 0x36
        /*0932*/ 	.short	(.L_38 - .L_37)
.L_37:
        /*0934*/ 	.word	0x00000008
.L_38:


//--------------------- .nv.callgraph             --------------------------
	.section	.nv.callgraph,"",@"SHT_CUDA_CALLGRAPH"
	.align	4
	.sectionentsize	8
	.align		4
        /*0000*/ 	.word	0x00000000
	.align		4
        /*0004*/ 	.word	0xffffffff
	.align		4
        /*0008*/ 	.word	0x00000000
	.align		4
        /*000c*/ 	.word	0xfffffffe
	.align		4
        /*0010*/ 	.word	0x00000000
	.align		4
        /*0014*/ 	.word	0xfffffffd
	.align		4
        /*0018*/ 	.word	0x00000000
	.align		4
        /*001c*/ 	.word	0xfffffffc


//--------------------- .nv.constant4             --------------------------
	.section	.nv.constant4,"a",@progbits
	.align	8
	.align		8
.nv.constant4:
        /*0000*/ 	.dword	_ZN40_INTERNAL_568d365b_4_k_cu_65390dab_256794cuda3std3__45__cpo5beginE
	.align		8
        /*0008*/ 	.dword	_ZN40_INTERNAL_568d365b_4_k_cu_65390dab_256794cuda3std3__45__cpo3endE
	.align		8
        /*0010*/ 	.dword	_ZN40_INTERNAL_568d365b_4_k_cu_65390dab_256794cuda3std3__45__cpo6cbeginE
	.align		8
        /*0018*/ 	.dword	_ZN40_INTERNAL_568d365b_4_k_cu_65390dab_256794cuda3std3__45__cpo4cendE
	.align		8
        /*0020*/ 	.dword	_ZN40_INTERNAL_568d365b_4_k_cu_65390dab_256794cuda3std3__442_GLOBAL__N__568d365b_4_k_cu_65390dab_256796ignoreE
	.align		8
        /*0028*/ 	.dword	_ZN40_INTERNAL_568d365b_4_k_cu_65390dab_256794cuda3std3__419piecewise_constructE
	.align		8
        /*0030*/ 	.dword	_ZN40_INTERNAL_568d365b_4_k_cu_65390dab_256794cuda3std3__48in_placeE
	.align		8
        /*0038*/ 	.dword	_ZN40_INTERNAL_568d365b_4_k_cu_65390dab_256794cuda3std6ranges3__45__cpo4swapE
	.align		8
        /*0040*/ 	.dword	_ZN40_INTERNAL_568d365b_4_k_cu_65390dab_256794cuda3std6ranges3__45__cpo9iter_moveE
	.align		8
        /*0048*/ 	.dword	_ZN40_INTERNAL_568d365b_4_k_cu_65390dab_256794cute7productE
	.align		8
        /*0050*/ 	.dword	_ZN40_INTERNAL_568d365b_4_k_cu_65390dab_256794cute1_E


//--------------------- .text._ZN7cutlass13device_kernelINS_4gemm6kernel13GemmUniversalIN4cute5tupleIJiiiiEEENS1_10collective13CollectiveMmaINS1_37MainloopSm90TmaGmmaWarpSpecializedFP8ILi28ENS5_IJNS4_1CILi1EEESB_SB_EEENS1_32KernelTmaWarpSpecializedPingpongEEENS5_IJNSA_ILi64EEESF_SF_EEENS_12float_e5m2_tENS5_IJlSB_lEEESH_SI_NS4_8TiledMMAINS4_8MMA_AtomIJNS4_4SM904GMMA30MMA_64x64x32_F32E5M2E5M2_SS_TNILNSM_7ScaleInE1ELSO_1EEEEEENS4_6LayoutISC_NS5_IJNSA_ILi0EEESS_SS_EEEEENS5_IJNS4_10UnderscoreESV_SV_EEEEENS4_13SM90_TMA_LOADENS4_14ComposedLayoutINS4_7SwizzleILi2ELi4ELi3EEENS4_18smem_ptr_flag_bitsILi8EEENSR_INS5_IJNSA_ILi8EEESF_EEENS5_IJSF_SB_EEEEEEEvNS4_8identityESY_S18_vS19_EENS_8epilogue10collective6detail29Sm90TmaWarpSpecializedAdapterINS1C_15DefaultEpilogueISH_SI_SI_NS1B_6thread17LinearCombinationISH_Li1EffLNS1G_9ScaleType4KindE0ELNS_15FloatRoundStyleE2ESH_EENS1_15EpilogueDefaultEEEEEvvEEEEvNT_6ParamsE --------------------------
	.section	.text._ZN7cutlass13device_kernelINS_4gemm6kernel13GemmUniversalIN4cute5tupleIJiiiiEEENS1_10collective13CollectiveMmaINS1_37MainloopSm90TmaGmmaWarpSpecializedFP8ILi28ENS5_IJNS4_1CILi1EEESB_SB_EEENS1_32KernelTmaWarpSpecializedPingpongEEENS5_IJNSA_ILi64EEESF_SF_EEENS_12float_e5m2_tENS5_IJlSB_lEEESH_SI_NS4_8TiledMMAINS4_8MMA_AtomIJNS4_4SM904GMMA30MMA_64x64x32_F32E5M2E5M2_SS_TNILNSM_7ScaleInE1ELSO_1EEEEEENS4_6LayoutISC_NS5_IJNSA_ILi0EEESS_SS_EEEEENS5_IJNS4_10UnderscoreESV_SV_EEEEENS4_13SM90_TMA_LOADENS4_14ComposedLayoutINS4_7SwizzleILi2ELi4ELi3EEENS4_18smem_ptr_flag_bitsILi8EEENSR_INS5_IJNSA_ILi8EEESF_EEENS5_IJSF_SB_EEEEEEEvNS4_8identityESY_S18_vS19_EENS_8epilogue10collective6detail29Sm90TmaWarpSpecializedAdapterINS1C_15DefaultEpilogueISH_SI_SI_NS1B_6thread17LinearCombinationISH_Li1EffLNS1G_9ScaleType4KindE0ELNS_15FloatRoundStyleE2ESH_EENS1_15EpilogueDefaultEEEEEvvEEEEvNT_6ParamsE,"ax",@progbits
	.align	128
.text._ZN7cutlass13device_kernelINS_4gemm6kernel13GemmUniversalIN4cute5tupleIJiiiiEEENS1_10collective13CollectiveMmaINS1_37MainloopSm90TmaGmmaWarpSpecializedFP8ILi28ENS5_IJNS4_1CILi1EEESB_SB_EEENS1_32KernelTmaWarpSpecializedPingpongEEENS5_IJNSA_ILi64EEESF_SF_EEENS_12float_e5m2_tENS5_IJlSB_lEEESH_SI_NS4_8TiledMMAINS4_8MMA_AtomIJNS4_4SM904GMMA30MMA_64x64x32_F32E5M2E5M2_SS_TNILNSM_7ScaleInE1ELSO_1EEEEEENS4_6LayoutISC_NS5_IJNSA_ILi0EEESS_SS_EEEEENS5_IJNS4_10UnderscoreESV_SV_EEEEENS4_13SM90_TMA_LOADENS4_14ComposedLayoutINS4_7SwizzleILi2ELi4ELi3EEENS4_18smem_ptr_flag_bitsILi8EEENSR_INS5_IJNSA_ILi8EEESF_EEENS5_IJSF_SB_EEEEEEEvNS4_8identityESY_S18_vS19_EENS_8epilogue10collective6detail29Sm90TmaWarpSpecializedAdapterINS1C_15DefaultEpilogueISH_SI_SI_NS1B_6thread17LinearCombinationISH_Li1EffLNS1G_9ScaleType4KindE0ELNS_15FloatRoundStyleE2ESH_EENS1_15EpilogueDefaultEEEEEvvEEEEvNT_6ParamsE:
        .type           _ZN7cutlass13device_kernelINS_4gemm6kernel13GemmUniversalIN4cute5tupleIJiiiiEEENS1_10collective13CollectiveMmaINS1_37MainloopSm90TmaGmmaWarpSpecializedFP8ILi28ENS5_IJNS4_1CILi1EEESB_SB_EEENS1_32KernelTmaWarpSpecializedPingpongEEENS5_IJNSA_ILi64EEESF_SF_EEENS_12float_e5m2_tENS5_IJlSB_lEEESH_SI_NS4_8TiledMMAINS4_8MMA_AtomIJNS4_4SM904GMMA30MMA_64x64x32_F32E5M2E5M2_SS_TNILNSM_7ScaleInE1ELSO_1EEEEEENS4_6LayoutISC_NS5_IJNSA_ILi0EEESS_SS_EEEEENS5_IJNS4_10UnderscoreESV_SV_EEEEENS4_13SM90_TMA_LOADENS4_14ComposedLayoutINS4_7SwizzleILi2ELi4ELi3EEENS4_18smem_ptr_flag_bitsILi8EEENSR_INS5_IJNSA_ILi8EEESF_EEENS5_IJSF_SB_EEEEEEEvNS4_8identityESY_S18_vS19_EENS_8epilogue10collective6detail29Sm90TmaWarpSpecializedAdapterINS1C_15DefaultEpilogueISH_SI_SI_NS1B_6thread17LinearCombinationISH_Li1EffLNS1G_9ScaleType4KindE0ELNS_15FloatRoundStyleE2ESH_EENS1_15EpilogueDefaultEEEEEvvEEEEvNT_6ParamsE,@function
        .size           _ZN7cutlass13device_kernelINS_4gemm6kernel13GemmUniversalIN4cute5tupleIJiiiiEEENS1_10collective13CollectiveMmaINS1_37MainloopSm90TmaGmmaWarpSpecializedFP8ILi28ENS5_IJNS4_1CILi1EEESB_SB_EEENS1_32KernelTmaWarpSpecializedPingpongEEENS5_IJNSA_ILi64EEESF_SF_EEENS_12float_e5m2_tENS5_IJlSB_lEEESH_SI_NS4_8TiledMMAINS4_8MMA_AtomIJNS4_4SM904GMMA30MMA_64x64x32_F32E5M2E5M2_SS_TNILNSM_7ScaleInE1ELSO_1EEEEEENS4_6LayoutISC_NS5_IJNSA_ILi0EEESS_SS_EEEEENS5_IJNS4_10UnderscoreESV_SV_EEEEENS4_13SM90_TMA_LOADENS4_14ComposedLayoutINS4_7SwizzleILi2ELi4ELi3EEENS4_18smem_ptr_flag_bitsILi8EEENSR_INS5_IJNSA_ILi8EEESF_EEENS5_IJSF_SB_EEEEEEEvNS4_8identityESY_S18_vS19_EENS_8epilogue10collective6detail29Sm90TmaWarpSpecializedAdapterINS1C_15DefaultEpilogueISH_SI_SI_NS1B_6thread17LinearCombinationISH_Li1EffLNS1G_9ScaleType4KindE0ELNS_15FloatRoundStyleE2ESH_EENS1_15EpilogueDefaultEEEEEvvEEEEvNT_6ParamsE,(.L_x_189 - _ZN7cutlass13device_kernelINS_4gemm6kernel13GemmUniversalIN4cute5tupleIJiiiiEEENS1_10collective13CollectiveMmaINS1_37MainloopSm90TmaGmmaWarpSpecializedFP8ILi28ENS5_IJNS4_1CILi1EEESB_SB_EEENS1_32KernelTmaWarpSpecializedPingpongEEENS5_IJNSA_ILi64EEESF_SF_EEENS_12float_e5m2_tENS5_IJlSB_lEEESH_SI_NS4_8TiledMMAINS4_8MMA_AtomIJNS4_4SM904GMMA30MMA_64x64x32_F32E5M2E5M2_SS_TNILNSM_7ScaleInE1ELSO_1EEEEEENS4_6LayoutISC_NS5_IJNSA_ILi0EEESS_SS_EEEEENS5_IJNS4_10UnderscoreESV_SV_EEEEENS4_13SM90_TMA_LOADENS4_14ComposedLayoutINS4_7SwizzleILi2ELi4ELi3EEENS4_18smem_ptr_flag_bitsILi8EEENSR_INS5_IJNSA_ILi8EEESF_EEENS5_IJSF_SB_EEEEEEEvNS4_8identityESY_S18_vS19_EENS_8epilogue10collective6detail29Sm90TmaWarpSpecializedAdapterINS1C_15DefaultEpilogueISH_SI_SI_NS1B_6thread17LinearCombinationISH_Li1EffLNS1G_9ScaleType4KindE0ELNS_15FloatRoundStyleE2ESH_EENS1_15EpilogueDefaultEEEEEvvEEEEvNT_6ParamsE)
        .other          _ZN7cutlass13device_kernelINS_4gemm6kernel13GemmUniversalIN4cute5tupleIJiiiiEEENS1_10collective13CollectiveMmaINS1_37MainloopSm90TmaGmmaWarpSpecializedFP8ILi28ENS5_IJNS4_1CILi1EEESB_SB_EEENS1_32KernelTmaWarpSpecializedPingpongEEENS5_IJNSA_ILi64EEESF_SF_EEENS_12float_e5m2_tENS5_IJlSB_lEEESH_SI_NS4_8TiledMMAINS4_8MMA_AtomIJNS4_4SM904GMMA30MMA_64x64x32_F32E5M2E5M2_SS_TNILNSM_7ScaleInE1ELSO_1EEEEEENS4_6LayoutISC_NS5_IJNSA_ILi0EEESS_SS_EEEEENS5_IJNS4_10UnderscoreESV_SV_EEEEENS4_13SM90_TMA_LOADENS4_14ComposedLayoutINS4_7SwizzleILi2ELi4ELi3EEENS4_18smem_ptr_flag_bitsILi8EEENSR_INS5_IJNSA_ILi8EEESF_EEENS5_IJSF_SB_EEEEEEEvNS4_8identityESY_S18_vS19_EENS_8epilogue10collective6detail29Sm90TmaWarpSpecializedAdapterINS1C_15DefaultEpilogueISH_SI_SI_NS1B_6thread17LinearCombinationISH_Li1EffLNS1G_9ScaleType4KindE0ELNS_15FloatRoundStyleE2ESH_EENS1_15EpilogueDefaultEEEEEvvEEEEvNT_6ParamsE,@"STO_CUDA_ENTRY STV_DEFAULT"
_ZN7cutlass13device_kernelINS_4gemm6kernel13GemmUniversalIN4cute5tupleIJiiiiEEENS1_10collective13CollectiveMmaINS1_37MainloopSm90TmaGmmaWarpSpecializedFP8ILi28ENS5_IJNS4_1CILi1EEESB_SB_EEENS1_32KernelTmaWarpSpecializedPingpongEEENS5_IJNSA_ILi64EEESF_SF_EEENS_12float_e5m2_tENS5_IJlSB_lEEESH_SI_NS4_8TiledMMAINS4_8MMA_AtomIJNS4_4SM904GMMA30MMA_64x64x32_F32E5M2E5M2_SS_TNILNSM_7ScaleInE1ELSO_1EEEEEENS4_6LayoutISC_NS5_IJNSA_ILi0EEESS_SS_EEEEENS5_IJNS4_10UnderscoreESV_SV_EEEEENS4_13SM90_TMA_LOADENS4_14ComposedLayoutINS4_7SwizzleILi2ELi4ELi3EEENS4_18smem_ptr_flag_bitsILi8EEENSR_INS5_IJNSA_ILi8EEESF_EEENS5_IJSF_SB_EEEEEEEvNS4_8identityESY_S18_vS19_EENS_8epilogue10collective6detail29Sm90TmaWarpSpecializedAdapterINS1C_15DefaultEpilogueISH_SI_SI_NS1B_6thread17LinearCombinationISH_Li1EffLNS1G_9ScaleType4KindE0ELNS_15FloatRoundStyleE2ESH_EENS1_15EpilogueDefaultEEEEEvvEEEEvNT_6ParamsE:
[----:B------:R-:W-:Y:S01]  /*0000*/  LDC R1, c[0x0][0x28] ;  /* 0x00000a00ff017b82 */ /* 0x000fe20000000800 */
[----:B------:R-:W0:Y:S01]  /*0010*/  S2R R11, SR_TID.X ;  /* 0x00000000000b7919 */ /* 0x000e220000002100 */
[----:B------:R-:W-:Y:S01]  /*0020*/  ELECT P0, URZ, PT ;  /* 0x00000000003f782f */ /* 0x000fe20003800000 */
[----:B------:R-:W-:Y:S01]  /*0030*/  BSSY B0, `(.L_x_0) ;  /* 0x000000f000007945 */ /* 0x000fe20003800000 */
[--C-:B0-----:R-:W-:Y:S02]  /*0040*/  SHF.R.U32.HI R0, RZ, 0x5, R11.reuse ;  /* 0x00000005ff007819 */ /* 0x101fe4000001160b */
[----:B------:R-:W-:-:S03]  /*0050*/  SHF.R.U32.HI R4, RZ, 0x7, R11 ;  /* 0x00000007ff047819 */ /* 0x000fc6000001160b */
[----:B------:R-:W0:Y:S04]  /*0060*/  SHFL.IDX PT, R2, R0, RZ, 0x1f ;  /* 0x00001fff00027589 */ /* 0x000e2800000e0000 */
[----:B------:R1:W2:Y:S01]  /*0070*/  SHFL.IDX PT, R5, R4, RZ, 0x1f ;  /* 0x00001fff04057589 */ /* 0x0002a200000e0000 */
[----:B0-----:R-:W-:-:S13]  /*0080*/  ISETP.NE.OR P0, PT, R2, RZ, !P0 ;  /* 0x000000ff0200720c */ /* 0x001fda0004705670 */
[----:B-12---:R-:W-:Y:S05]  /*0090*/  @P0 BRA `(.L_x_1) ;  /* 0x0000000000200947 */ /* 0x006fea0003800000 */
[----:B------:R-:W-:Y:S02]  /*00a0*/  ULDC.64 UR4, c[0x0][0x198] ;  /* 0x0000660000047ab9 */ /* 0x000fe40000000a00 */
[----:B------:R-:W-:Y:S02]  /*00b0*/  UIADD3 UR6, UP0, UR4, 0xf0, URZ ;  /* 0x000000f004067890 */ /* 0x000fe4000ff1e03f */
[----:B------:R-:W-:Y:S02]  /*00c0*/  UIADD3 UR4, UP1, UR4, 0x1f0, URZ ;  /* 0x000001f004047890 */ /* 0x000fe4000ff3e03f */
[----:B------:R-:W-:Y:S02]  /*00d0*/  UIADD3.X UR7, URZ, UR5, URZ, UP0, !UPT ;  /* 0x000000053f077290 */ /* 0x000fe400087fe43f */
[----:B------:R-:W-:-:S07]  /*00e0*/  UIADD3.X UR5, URZ, UR5, URZ, UP1, !UPT ;  /* 0x000000053f057290 */ /* 0x000fce0008ffe43f */
[----:B------:R0:W-:Y:S02]  /*00f0*/  UTMACCTL.PF [UR6] ;  /* 0x00000000060079b9 */ /* 0x0001e40008040000 */
[----:B------:R0:W-:Y:S02]  /*0100*/  UTMACCTL.PF [UR4] ;  /* 0x00000000040079b9 */ /* 0x0001e40008040000 */
[----:B0-----:R-:W-:Y:S01]  /*0110*/  NOP ;  /* 0x0000000000007918 */ /* 0x001fe20000000000 */
.L_x_1:
[----:B------:R-:W-:Y:S05]  /*0120*/  BSYNC B0 ;  /* 0x0000000000007941 */ /* 0x000fea0003800000 */
.L_x_0:
[----:B------:R-:W0:Y:S02]  /*0130*/  SHFL.IDX PT, R3, R0, RZ, 0x1f ;  /* 0x00001fff00037589 */ /* 0x000e2400000e0000 */
[----:B0-----:R-:W-:-:S13]  /*0140*/  ISETP.NE.AND P0, PT, R3, RZ, PT ;  /* 0x000000ff0300720c */ /* 0x001fda0003f05270 */
[----:B------:R-:W-:Y:S05]  /*0150*/  @P0 BRA `(.L_x_2) ;  /* 0x0000000400240947 */ /* 0x000fea0003800000 */
[----:B------:R-:W-:Y:S01]  /*0160*/  ELECT P0, URZ, PT ;  /* 0x00000000003f782f */ /* 0x000fe20003800000 */
[----:B------:R-:W-:-:S12]  /*0170*/  BSSY B0, `(.L_x_2) ;  /* 0x0000047000007945 */ /* 0x000fd80003800000 */
[----:B------:R-:W-:Y:S05]  /*0180*/  @!P0 BRA `(.L_x_3) ;  /* 0x0000000400148947 */ /* 0x000fea0003800000 */
[----:B------:R-:W0:Y:S01]  /*0190*/  S2UR UR8, SR_CgaCtaId ;  /* 0x00000000000879c3 */ /* 0x000e220000008800 */
[----:B------:R-:W-:Y:S01]  /*01a0*/  UMOV UR4, 0x400 ;  /* 0x0000040000047882 */ /* 0x000fe20000000000 */
[----:B------:R-:W-:Y:S01]  /*01b0*/  UMOV UR5, 0x1 ;  /* 0x0000000100057882 */ /* 0x000fe20000000000 */
[----:B------:R-:W-:Y:S02]  /*01c0*/  UMOV UR6, 0x80 ;  /* 0x0000008000067882 */ /* 0x000fe40000000000 */
[----:B------:R-:W-:-:S04]  /*01d0*/  UIADD3 UR6, -UR6, 0x100000, URZ ;  /* 0x0010000006067890 */ /* 0x000fc8000fffe13f */
[----:B------:R-:W-:Y:S02]  /*01e0*/  USHF.L.U32 UR7, UR6, 0xb, URZ ;  /* 0x0000000b06077899 */ /* 0x000fe4000800063f */
[----:B------:R-:W-:Y:S02]  /*01f0*/  USHF.L.U32 UR6, UR6, 0x1, URZ ;  /* 0x0000000106067899 */ /* 0x000fe4000800063f */
[----:B0-----:R-:W-:Y:S02]  /*0200*/  ULEA UR8, UR8, UR4, 0x18 ;  /* 0x0000000408087291 */ /* 0x001fe4000f8ec03f */
[----:B------:R-:W-:-:S04]  /*0210*/  UIADD3 UR4, -UR5, 0x100000, URZ ;  /* 0x0010000005047890 */ /* 0x000fc8000fffe13f */
[----:B------:R-:W-:Y:S02]  /*0220*/  USHF.L.U32 UR5, UR4, 0xb, URZ ;  /* 0x0000000b04057899 */ /* 0x000fe4000800063f */
[----:B------:R-:W-:Y:S01]  /*0230*/  USHF.L.U32 UR4, UR4, 0x1, URZ ;  /* 0x0000000104047899 */ /* 0x000fe2000800063f */
[----:B------:R-:W0:Y:S11]  /*0240*/  FENCE.VIEW.ASYNC.S ;  /* 0x00000000000073c6 */ /* 0x000e360000000000 */
[----:B0-----:R0:W1:Y:S01]  /*0250*/  SYNCS.EXCH.64 URZ, [UR8], UR4 ;  /* 0x00000004083f75b2 */ /* 0x0010620008000100 */
[----:B------:R0:W2:Y:S01]  /*0260*/  SYNCS.EXCH.64 URZ, [UR8+0xe0], UR6 ;  /* 0x0000e006083f75b2 */ /* 0x0000a20008000100 */
[----:B------:R0:W3:Y:S01]  /*0270*/  SYNCS.EXCH.64 URZ, [UR8+0x8], UR4 ;  /* 0x00000804083f75b2 */ /* 0x0000e20008000100 */
[----:B------:R0:W4:Y:S01]  /*0280*/  SYNCS.EXCH.64 URZ, [UR8+0xe8], UR6 ;  /* 0x0000e806083f75b2 */ /* 0x0001220008000100 */
[----:B------:R0:W0:Y:S01]  /*0290*/  SYNCS.EXCH.64 URZ, [UR8+0x10], UR4 ;  /* 0x00001004083f75b2 */ /* 0x0000220008000100 */
        /* <DEDUP_REMOVED lines=51> */
[----:B-1234-:R-:W-:Y:S01]  /*05d0*/  NOP ;  /* 0x0000000000007918 */ /* 0x01efe20000000000 */
.L_x_3:
[----:B0-----:R-:W-:Y:S05]  /*05e0*/  BSYNC B0 ;  /* 0x0000000000007941 */ /* 0x001fea0003800000 */
.L_x_2:
[----:B------:R-:W0:Y:S01]  /*05f0*/  SHFL.IDX PT, R6, R0, RZ, 0x1f ;  /* 0x00001fff00067589 */ /* 0x000e2200000e0000 */
[----:B------:R-:W-:Y:S01]  /*0600*/  ELECT P0, URZ, PT ;  /* 0x00000000003f782f */ /* 0x000fe20003800000 */
[----:B------:R-:W-:Y:S01]  /*0610*/  NOP ;  /* 0x0000000000007918 */ /* 0x000fe20000000000 */
[----:B------:R-:W-:Y:S01]  /*0620*/  ELECT P1, URZ, PT ;  /* 0x00000000003f782f */ /* 0x000fe20003820000 */
[----:B------:R1:W2:Y:S01]  /*0630*/  SHFL.IDX PT, R3, R0, RZ, 0x1f ;  /* 0x00001fff00037589 */ /* 0x0002a200000e0000 */
[----:B------:R-:W-:Y:S01]  /*0640*/  UMOV UR4, 0x20 ;  /* 0x0000002000047882 */ /* 0x000fe20000000000 */
[----:B------:R-:W-:Y:S01]  /*0650*/  UMOV UR11, 0x80 ;  /* 0x00000080000b7882 */ /* 0x000fe20000000000 */
[----:B------:R-:W-:Y:S01]  /*0660*/  NOP ;  /* 0x0000000000007918 */ /* 0x000fe20000000000 */
[----:B------:R-:W3:Y:S01]  /*0670*/  SHFL.IDX PT, R4, R4, RZ, 0x1f ;  /* 0x00001fff04047589 */ /* 0x000ee200000e0000 */
[C---:B------:R-:W-:Y:S01]  /*0680*/  VIADD R33, R5.reuse, 0xffffffff ;  /* 0xffffffff05217836 */ /* 0x040fe20000000000 */
[----:B------:R-:W-:Y:S01]  /*0690*/  ULDC.64 UR20, c[0x0][0x208] ;  /* 0x0000820000147ab9 */ /* 0x000fe20000000a00 */
[----:B------:R-:W-:-:S02]  /*06a0*/  ISETP.NE.AND P2, PT, R5, RZ, PT ;  /* 0x000000ff0500720c */ /* 0x000fc40003f45270 */
[----:B-1----:R-:W-:Y:S02]  /*06b0*/  SHF.R.S32.HI R0, RZ, 0x1f, R11 ;  /* 0x0000001fff007819 */ /* 0x002fe4000001140b */
[----:B------:R-:W-:Y:S02]  /*06c0*/  ISETP.GE.U32.AND P3, PT, R33, 0x2, PT ;  /* 0x000000022100780c */ /* 0x000fe40003f66070 */
[----:B------:R-:W-:-:S04]  /*06d0*/  LEA.HI R0, R0, R11, RZ, 0x7 ;  /* 0x0000000b00007211 */ /* 0x000fc800078f38ff */
[----:B------:R-:W-:Y:S02]  /*06e0*/  LOP3.LUT R0, R0, 0xffffff80, RZ, 0xc0, !PT ;  /* 0xffffff8000007812 */ /* 0x000fe400078ec0ff */
[----:B0-----:R-:W-:-:S03]  /*06f0*/  ISETP.NE.OR P0, PT, R6, RZ, !P0 ;  /* 0x000000ff0600720c */ /* 0x001fc60004705670 */
[----:B------:R-:W-:Y:S01]  /*0700*/  IMAD.IADD R10, R11, 0x1, -R0 ;  /* 0x000000010b0a7824 */ /* 0x000fe200078e0a00 */
[----:B--2---:R-:W-:Y:S02]  /*0710*/  ISETP.NE.OR P1, PT, R3, RZ, !P1 ;  /* 0x000000ff0300720c */ /* 0x004fe40004f25670 */
[----:B------:R-:W-:Y:S02]  /*0720*/  SHF.R.S32.HI R3, RZ, 0x1f, R2 ;  /* 0x0000001fff037819 */ /* 0x000fe40000011402 */
[----:B---3--:R-:W-:Y:S02]  /*0730*/  R2UR UR15, R4 ;  /* 0x00000000040f72ca */ /* 0x008fe400000e0000 */
[----:B------:R-:W-:-:S03]  /*0740*/  LEA.HI R3, R3, R2, RZ, 0x2 ;  /* 0x0000000203037211 */ /* 0x000fc600078f10ff */
[----:B------:R-:W-:Y:S01]  /*0750*/  VOTEU.ALL UP0, P0 ;  /* 0x00000000003f7886 */ /* 0x000fe20000000000 */
[----:B------:R-:W-:-:S03]  /*0760*/  LOP3.LUT R3, R3, 0xfffffffc, RZ, 0xc0, !PT ;  /* 0xfffffffc03037812 */ /* 0x000fc600078ec0ff */
[----:B------:R-:W-:Y:S01]  /*0770*/  VOTEU.ALL UP1, P1 ;  /* 0x00000000003f7886 */ /* 0x000fe20000820000 */
[----:B------:R-:W0:Y:S01]  /*0780*/  @!UP0 S2UR UR7, SR_CgaCtaId ;  /* 0x00000000000789c3 */ /* 0x000e220000008800 */
[----:B------:R-:W-:Y:S01]  /*0790*/  @!UP0 UMOV UR6, 0x400 ;  /* 0x0000040000068882 */ /* 0x000fe20000000000 */
[----:B------:R-:W-:-:S04]  /*07a0*/  @!UP0 UIADD3 UR4, -UR4, 0x100000, URZ ;  /* 0x0010000004048890 */ /* 0x000fc8000fffe13f */
[----:B------:R-:W-:Y:S02]  /*07b0*/  @!UP0 USHF.L.U32 UR5, UR4, 0xb, URZ ;  /* 0x0000000b04058899 */ /* 0x000fe4000800063f */
[----:B------:R-:W-:Y:S01]  /*07c0*/  @!UP0 USHF.L.U32 UR4, UR4, 0x1, URZ ;  /* 0x0000000104048899 */ /* 0x000fe2000800063f */
[----:B------:R-:W-:Y:S01]  /*07d0*/  IMAD.IADD R20, R2, 0x1, -R3 ;  /* 0x0000000102147824 */ /* 0x000fe200078e0a03 */
[----:B------:R-:W-:Y:S01]  /*07e0*/  @!UP1 UMOV UR9, 0x400 ;  /* 0x0000040000099882 */ /* 0x000fe20000000000 */
[----:B------:R-:W-:Y:S01]  /*07f0*/  VOTEU.ALL UP2, P1 ;  /* 0x00000000003f7886 */ /* 0x000fe20000840000 */
[----:B------:R-:W-:Y:S01]  /*0800*/  VOTEU.ALL UP3, P1 ;  /* 0x00000000003f7886 */ /* 0x000fe20000860000 */
[----:B------:R-:W-:Y:S01]  /*0810*/  VOTEU.ALL UP4, P1 ;  /* 0x00000000003f7886 */ /* 0x000fe20000880000 */
[----:B------:R-:W1:Y:S01]  /*0820*/  @!UP1 S2UR UR10, SR_CgaCtaId ;  /* 0x00000000000a99c3 */ /* 0x000e620000008800 */
[----:B------:R-:W-:Y:S01]  /*0830*/  VOTEU.ALL UP5, P1 ;  /* 0x00000000003f7886 */ /* 0x000fe200008a0000 */
[----:B0-----:R-:W-:-:S02]  /*0840*/  @!UP0 ULEA UR8, UR7, UR6, 0x18 ;  /* 0x0000000607088291 */ /* 0x001fc4000f8ec03f */
[----:B------:R-:W-:-:S04]  /*0850*/  @!UP1 UIADD3 UR6, -UR11, 0x100000, URZ ;  /* 0x001000000b069890 */ /* 0x000fc8000fffe13f */
[----:B------:R-:W-:Y:S02]  /*0860*/  @!UP1 USHF.L.U32 UR7, UR6, 0xb, URZ ;  /* 0x0000000b06079899 */ /* 0x000fe4000800063f */
[----:B------:R-:W-:Y:S01]  /*0870*/  @!UP1 USHF.L.U32 UR6, UR6, 0x1, URZ ;  /* 0x0000000106069899 */ /* 0x000fe2000800063f */
[----:B------:R-:W-:Y:S01]  /*0880*/  VOTEU.ALL UP0, P0 ;  /* 0x00000000003f7886 */ /* 0x000fe20000000000 */
[----:B-1----:R-:W-:Y:S01]  /*0890*/  @!UP1 ULEA UR9, UR10, UR9, 0x18 ;  /* 0x000000090a099291 */ /* 0x002fe2000f8ec03f */
[----:B------:R-:W-:Y:S02]  /*08a0*/  VOTEU.ALL UP1, P0 ;  /* 0x00000000003f7886 */ /* 0x000fe40000020000 */
[----:B------:R-:W-:Y:S01]  /*08b0*/  ULDC.64 UR10, c[0x0][0x598] ;  /* 0x00016600000a7ab9 */ /* 0x000fe20000000a00 */
[----:B------:R-:W-:Y:S01]  /*08c0*/  ISETP.NE.AND P0, PT, R20, 0x3, PT ;  /* 0x000000031400780c */ /* 0x000fe20003f05270 */
[----:B------:R-:W0:Y:S02]  /*08d0*/  FENCE.VIEW.ASYNC.S ;  /* 0x00000000000073c6 */ /* 0x000e240000000000 */
[----:B0-----:R0:W1:Y:S01]  /*08e0*/  @!UP0 SYNCS.EXCH.64 URZ, [UR8+0x1f0], UR4 ;  /* 0x0001f004083f85b2 */ /* 0x0010620008000100 */
[----:B------:R-:W-:-:S02]  /*08f0*/  ISETP.NE.U32.AND P1, PT, RZ, UR10, PT ;  /* 0x0000000aff007c0c */ /* 0x000fc4000bf25070 */
[----:B------:R-:W-:Y:S02]  /*0900*/  ISETP.EQ.OR P0, PT, R20, RZ, !P0 ;  /* 0x000000ff1400720c */ /* 0x000fe40004702670 */
[----:B------:R-:W-:Y:S02]  /*0910*/  ISETP.NE.AND.EX P1, PT, RZ, UR11, PT, P1 ;  /* 0x0000000bff007c0c */ /* 0x000fe4000bf25310 */
[----:B------:R-:W-:-:S04]  /*0920*/  ISETP.EQ.AND P0, PT, R5, RZ, P0 ;  /* 0x000000ff0500720c */ /* 0x000fc80000702270 */
[----:B------:R-:W-:-:S04]  /*0930*/  SEL R7, RZ, 0x1, !P0 ;  /* 0x00000001ff077807 */ /* 0x000fc80004000000 */
[----:B------:R-:W-:Y:S01]  /*0940*/  SEL R7, R7, 0x2, P3 ;  /* 0x0000000207077807 */ /* 0x000fe20001800000 */
[----:B------:R0:W1:Y:S01]  /*0950*/  @!UP1 SYNCS.EXCH.64 URZ, [UR8+0x1f8], UR4 ;  /* 0x0001f804083f95b2 */ /* 0x0000620008000100 */
[----:B------:R-:W-:Y:S01]  /*0960*/  NOP ;  /* 0x0000000000007918 */ /* 0x000fe20000000000 */
[----:B------:R0:W1:Y:S01]  /*0970*/  @!UP2 SYNCS.EXCH.64 URZ, [UR9+0x1d0], UR6 ;  /* 0x0001d006093fa5b2 */ /* 0x0000620008000100 */
[----:B------:R0:W1:Y:S01]  /*0980*/  @!UP3 SYNCS.EXCH.64 URZ, [UR9+0x1d8], UR6 ;  /* 0x0001d806093fb5b2 */ /* 0x0000620008000100 */
[----:B------:R0:W1:Y:S01]  /*0990*/  @!UP4 SYNCS.EXCH.64 URZ, [UR9+0x1e0], UR6 ;  /* 0x0001e006093fc5b2 */ /* 0x0000620008000100 */
[----:B------:R0:W1:Y:S01]  /*09a0*/  @!UP5 SYNCS.EXCH.64 URZ, [UR9+0x1e8], UR6 ;  /* 0x0001e806093fd5b2 */ /* 0x0000620008000100 */
[----:B------:R-:W-:Y:S01]  /*09b0*/  NOP ;  /* 0x0000000000007918 */ /* 0x000fe20000000000 */
[----:B-1----:R-:W-:Y:S06]  /*09c0*/  BAR.SYNC.DEFER_BLOCKING 0x0 ;  /* 0x0000000000007b1d */ /* 0x002fec0000010000 */
[----:B0-----:R-:W-:Y:S05]  /*09d0*/  @!P1 BRA `(.L_x_4) ;  /* 0x00000000001c9947 */ /* 0x001fea0003800000 */
[----:B------:R-:W0:Y:S02]  /*09e0*/  LDC.64 R2, c[0x0][0x598] ;  /* 0x00016600ff027b82 */ /* 0x000e240000000a00 */
[----:B0-----:R-:W2:Y:S02]  /*09f0*/  LDG.E.64 R2, desc[UR20][R2.64] ;  /* 0x0000001402027981 */ /* 0x001ea4000c1e1b00 */
[----:B--2---:R-:W-:-:S04]  /*0a00*/  ISETP.NE.U32.AND P0, PT, R2, RZ, PT ;  /* 0x000000ff0200720c */ /* 0x004fc80003f05070 */
[----:B------:R-:W-:-:S13]  /*0a10*/  ISETP.NE.AND.EX P0, PT, R3, RZ, PT, P0 ;  /* 0x000000ff0300720c */ /* 0x000fda0003f05300 */
[----:B------:R-:W-:Y:S05]  /*0a20*/  @!P0 BRA `(.L_x_4) ;  /* 0x0000000000088947 */ /* 0x000fea0003800000 */
[----:B------:R2:W5:Y:S01]  /*0a30*/  LD.E R12, desc[UR20][R2.64] ;  /* 0x00000014020c7980 */ /* 0x000562000c101900 */
[----:B------:R-:W-:Y:S05]  /*0a40*/  BRA `(.L_x_5) ;  /* 0x0000000000207947 */ /* 0x000fea0003800000 */
.L_x_4:
[----:B------:R-:W-:Y:S02]  /*0a50*/  ULDC.64 UR4, c[0x0][0x588] ;  /* 0x0001620000047ab9 */ /* 0x000fe40000000a00 */
[----:B------:R-:W-:-:S04]  /*0a60*/  ISETP.NE.U32.AND P0, PT, RZ, UR4, PT ;  /* 0x00000004ff007c0c */ /* 0x000fc8000bf05070 */
[----:B------:R-:W-:-:S13]  /*0a70*/  ISETP.NE.AND.EX P0, PT, RZ, UR5, PT, P0 ;  /* 0x00000005ff007c0c */ /* 0x000fda000bf05300 */
[----:B------:R-:W-:Y:S05]  /*0a80*/  @!P0 BRA `(.L_x_6) ;  /* 0x00000000000c8947 */ /* 0x000fea0003800000 */
[----:B------:R-:W0:Y:S02]  /*0a90*/  LDC.64 R12, c[0x0][0x588] ;  /* 0x00016200ff0c7b82 */ /* 0x000e240000000a00 */
[----:B0-----:R0:W5:Y:S01]  /*0aa0*/  LDG.E R12, desc[UR20][R12.64] ;  /* 0x000000140c0c7981 */ /* 0x001162000c1e1900 */
[----:B------:R-:W-:Y:S05]  /*0ab0*/  BRA `(.L_x_5) ;  /* 0x0000000000047947 */ /* 0x000fea0003800000 */
.L_x_6:
[----:B------:R-:W1:Y:S02]  /*0ac0*/  LDC R12, c[0x0][0x580] ;  /* 0x00016000ff0c7b82 */ /* 0x000e640000000800 */
.L_x_5:
[----:B------:R-:W-:Y:S02]  /*0ad0*/  ULDC.64 UR4, c[0x0][0x5a0] ;  /* 0x0001680000047ab9 */ /* 0x000fe40000000a00 */
[----:B------:R-:W-:-:S04]  /*0ae0*/  ISETP.NE.U32.AND P0, PT, RZ, UR4, PT ;  /* 0x00000004ff007c0c */ /* 0x000fc8000bf05070 */
[----:B------:R-:W-:-:S13]  /*0af0*/  ISETP.NE.AND.EX P0, PT, RZ, UR5, PT, P0 ;  /* 0x00000005ff007c0c */ /* 0x000fda000bf05300 */
[----:B------:R-:W-:Y:S05]  /*0b00*/  @!P0 BRA `(.L_x_7) ;  /* 0x00000000001c8947 */ /* 0x000fea0003800000 */
[----:B--2---:R-:W2:Y:S02]  /*0b10*/  LDC.64 R2, c[0x0][0x5a0] ;  /* 0x00016800ff027b82 */ /* 0x004ea40000000a00 */
[----:B--2---:R-:W2:Y:S02]  /*0b20*/  LDG.E.64 R2, desc[UR20][R2.64] ;  /* 0x0000001402027981 */ /* 0x004ea4000c1e1b00 */
[----:B--2---:R-:W-:-:S04]  /*0b30*/  ISETP.NE.U32.AND P0, PT, R2, RZ, PT ;  /* 0x000000ff0200720c */ /* 0x004fc80003f05070 */
[----:B------:R-:W-:-:S13]  /*0b40*/  ISETP.NE.AND.EX P0, PT, R3, RZ, PT, P0 ;  /* 0x000000ff0300720c */ /* 0x000fda0003f05300 */
[----:B------:R-:W-:Y:S05]  /*0b50*/  @!P0 BRA `(.L_x_7) ;  /* 0x0000000000088947 */ /* 0x000fea0003800000 */
[----:B0-----:R4:W5:Y:S01]  /*0b60*/  LD.E R13, desc[UR20][R2.64] ;  /* 0x00000014020d7980 */ /* 0x001962000c101900 */
[----:B------:R-:W-:Y:S05]  /*0b70*/  BRA `(.L_x_8) ;  /* 0x0000000000207947 */ /* 0x000fea0003800000 */
.L_x_7:
[----:B------:R-:W-:Y:S02]  /*0b80*/  ULDC.64 UR4, c[0x0][0x590] ;  /* 0x0001640000047ab9 */ /* 0x000fe40000000a00 */
[----:B------:R-:W-:-:S04]  /*0b90*/  ISETP.NE.U32.AND P0, PT, RZ, UR4, PT ;  /* 0x00000004ff007c0c */ /* 0x000fc8000bf05070 */
[----:B------:R-:W-:-:S13]  /*0ba0*/  ISETP.NE.AND.EX P0, PT, RZ, UR5, PT, P0 ;  /* 0x00000005ff007c0c */ /* 0x000fda000bf05300 */
[----:B------:R-:W-:Y:S05]  /*0bb0*/  @!P0 BRA `(.L_x_9) ;  /* 0x00000000000c8947 */ /* 0x000fea0003800000 */
[----:B--2---:R-:W0:Y:S02]  /*0bc0*/  LDC.64 R2, c[0x0][0x590] ;  /* 0x00016400ff027b82 */ /* 0x004e240000000a00 */
[----:B0-----:R3:W5:Y:S01]  /*0bd0*/  LDG.E R13, desc[UR20][R2.64] ;  /* 0x00000014020d7981 */ /* 0x001762000c1e1900 */
[----:B------:R-:W-:Y:S05]  /*0be0*/  BRA `(.L_x_8) ;  /* 0x0000000000047947 */ /* 0x000fea0003800000 */
.L_x_9:
[----:B0-----:R-:W0:Y:S02]  /*0bf0*/  LDC R13, c[0x0][0x584] ;  /* 0x00016100ff0d7b82 */ /* 0x001e240000000800 */
.L_x_8:
[----:B------:R-:W1:Y:S01]  /*0c00*/  LDC R0, c[0x0][0x65c] ;  /* 0x00019700ff007b82 */ /* 0x000e620000000800 */
[----:B------:R-:W2:Y:S01]  /*0c10*/  S2R R21, SR_CTAID.Y ;  /* 0x0000000000157919 */ /* 0x000ea20000002600 */
[----:B------:R-:W-:Y:S01]  /*0c20*/  ULDC UR8, c[0x0][0x28c] ;  /* 0x0000a30000087ab9 */ /* 0x000fe20000000800 */
[----:B------:R-:W-:Y:S01]  /*0c30*/  ISETP.NE.AND P0, PT, R5, 0x2, PT ;  /* 0x000000020500780c */ /* 0x000fe20003f05270 */
[----:B------:R-:W-:Y:S01]  /*0c40*/  UIADD3 UR8, UR8, 0x3f, URZ ;  /* 0x0000003f08087890 */ /* 0x000fe2000fffe03f */
[----:B------:R-:W0:Y:S01]  /*0c50*/  S2R R14, SR_CTAID.X ;  /* 0x00000000000e7919 */ /* 0x000e220000002500 */
[----:B------:R-:W-:Y:S01]  /*0c60*/  UMOV UR5, URZ ;  /* 0x0000003f00057c82 */ /* 0x000fe20008000000 */
[----:B------:R-:W-:Y:S01]  /*0c70*/  UMOV UR4, URZ ;  /* 0x0000003f00047c82 */ /* 0x000fe20008000000 */
[----:B------:R-:W-:-:S04]  /*0c80*/  USHF.R.S32.HI UR9, URZ, 0x1f, UR8 ;  /* 0x0000001f3f097899 */ /* 0x000fc80008011408 */
[----:B------:R-:W-:-:S04]  /*0c90*/  ULEA.HI UR9, UR9, UR8, URZ, 0x6 ;  /* 0x0000000809097291 */ /* 0x000fc8000f8f303f */
[----:B------:R-:W-:Y:S01]  /*0ca0*/  USHF.R.S32.HI UR13, URZ, 0x6, UR9 ;  /* 0x000000063f0d7899 */ /* 0x000fe20008011409 */
[----:B-1----:R-:W-:-:S13]  /*0cb0*/  ISETP.NE.AND P4, PT, R0, 0x1, PT ;  /* 0x000000010000780c */ /* 0x002fda0003f85270 */
[----:B------:R-:W0:Y:S01]  /*0cc0*/  @P4 LDC R15, c[0x0][0x10] ;  /* 0x00000400ff0f4b82 */ /* 0x000e220000000800 */
[----:B--234-:R-:W-:Y:S02]  /*0cd0*/  @P4 IMAD.MOV.U32 R2, RZ, RZ, R21 ;  /* 0x000000ffff024224 */ /* 0x01cfe400078e0015 */
[----:B------:R-:W-:Y:S02]  /*0ce0*/  @P4 IMAD.MOV.U32 R3, RZ, RZ, RZ ;  /* 0x000000ffff034224 */ /* 0x000fe400078e00ff */
[----:B------:R-:W-:-:S03]  /*0cf0*/  @P4 IMAD.MOV.U32 R5, RZ, RZ, RZ ;  /* 0x000000ffff054224 */ /* 0x000fc600078e00ff */
[----:B------:R-:W1:Y:S01]  /*0d00*/  @!P4 LDC R9, c[0x0][0xc] ;  /* 0x00000300ff09cb82 */ /* 0x000e620000000800 */
[----:B------:R-:W-:Y:S01]  /*0d10*/  ULDC UR6, c[0x0][0xc] ;  /* 0x0000030000067ab9 */ /* 0x000fe20000000800 */
[----:B------:R-:W-:Y:S02]  /*0d20*/  ULDC UR7, c[0x0][0x10] ;  /* 0x0000040000077ab9 */ /* 0x000fe40000000800 */
[----:B------:R-:W-:-:S04]  /*0d30*/  UIMAD.WIDE.U32 UR6, UR6, UR7, URZ ;  /* 0x00000007060672a5 */ /* 0x000fc8000f8e003f */
[----:B------:R-:W2:Y:S01]  /*0d40*/  LDC R8, c[0x0][0x14] ;  /* 0x00000500ff087b82 */ /* 0x000ea20000000800 */
[----:B0-----:R-:W-:-:S04]  /*0d50*/  @P4 IMAD.WIDE.U32 R2, R14, R15, R2 ;  /* 0x0000000f0e024225 */ /* 0x001fc800078e0002 */
[----:B------:R-:W-:Y:S02]  /*0d60*/  IMAD.MOV.U32 R15, RZ, RZ, RZ ;  /* 0x000000ffff0f7224 */ /* 0x000fe400078e00ff */
[----:B------:R-:W-:Y:S02]  /*0d70*/  @P4 IMAD.IADD R3, R3, 0x1, R5 ;  /* 0x0000000103034824 */ /* 0x000fe400078e0205 */
[----:B-1----:R-:W-:-:S04]  /*0d80*/  @!P4 IMAD.WIDE.U32 R4, R9, R21, R14 ;  /* 0x000000150904c225 */ /* 0x002fc800078e000e */
[----:B------:R-:W-:Y:S02]  /*0d90*/  @!P4 IMAD.MOV.U32 R2, RZ, RZ, R4 ;  /* 0x000000ffff02c224 */ /* 0x000fe400078e0004 */
[----:B------:R-:W-:Y:S02]  /*0da0*/  @!P4 IMAD.MOV.U32 R3, RZ, RZ, R5 ;  /* 0x000000ffff03c224 */ /* 0x000fe400078e0005 */
[C---:B--2---:R-:W-:Y:S02]  /*0db0*/  IMAD R17, R8.reuse, UR7, RZ ;  /* 0x0000000708117c24 */ /* 0x044fe4000f8e02ff */
[----:B------:R-:W-:Y:S01]  /*0dc0*/  IMAD.WIDE.U32 R8, R8, UR6, RZ ;  /* 0x0000000608087c25 */ /* 0x000fe2000f8e00ff */
[----:B------:R-:W-:-:S03]  /*0dd0*/  ULDC.64 UR6, c[0x0][0x650] ;  /* 0x0001940000067ab9 */ /* 0x000fc60000000a00 */
[----:B------:R-:W-:Y:S01]  /*0de0*/  IMAD.IADD R0, R9, 0x1, R17 ;  /* 0x0000000109007824 */ /* 0x000fe200078e0211 */
[----:B------:R-:W-:Y:S06]  /*0df0*/  @P0 BRA `(.L_x_10) ;  /* 0x0000000000200947 */ /* 0x000fec0003800000 */
[----:B------:R-:W-:Y:S01]  /*0e00*/  USHF.R.U32.HI UR4, URZ, 0x2, UR13 ;  /* 0x000000023f047899 */ /* 0x000fe2000801160d */
[----:B------:R-:W-:Y:S01]  /*0e10*/  IADD3 R2, P0, R2, R8, RZ ;  /* 0x0000000802027210 */ /* 0x000fe20007f1e0ff */
[----:B------:R-:W-:Y:S02]  /*0e20*/  UISETP.GE.U32.AND UP0, UPT, UR13, 0x1c, UPT ;  /* 0x0000001c0d00788c */ /* 0x000fe4000bf06070 */
[----:B------:R-:W-:Y:S02]  /*0e30*/  UIMAD.WIDE.U32 UR4, UR4, 0x24924925, URZ ;  /* 0x24924925040478a5 */ /* 0x000fe4000f8e003f */
[----:B------:R-:W-:-:S05]  /*0e40*/  IMAD.X R3, R0, 0x1, R3, P0 ;  /* 0x0000000100037824 */ /* 0x000fca00000e0603 */
[----:B------:R-:W-:Y:S02]  /*0e50*/  UMOV UR4, URZ ;  /* 0x0000003f00047c82 */ /* 0x000fe40008000000 */
[----:B------:R-:W-:Y:S02]  /*0e60*/  @UP0 ULOP3.LUT UR4, UR5, 0x1, URZ, 0xc0, !UPT ;  /* 0x0000000105040892 */ /* 0x000fe4000f8ec03f */
[----:B------:R-:W-:-:S12]  /*0e70*/  UIMAD UR5, UR5, -0x1c, UR13 ;  /* 0xffffffe4050578a4 */ /* 0x000fd8000f8e020d */
.L_x_10:
[----:B------:R-:W-:Y:S01]  /*0e80*/  ISETP.GE.U32.AND P0, PT, R2, UR6, PT ;  /* 0x0000000602007c0c */ /* 0x000fe2000bf06070 */
[----:B------:R-:W-:Y:S01]  /*0e90*/  IMAD.MOV.U32 R6, RZ, RZ, -0x1 ;  /* 0xffffffffff067424 */ /* 0x000fe200078e00ff */
[----:B------:R-:W-:Y:S01]  /*0ea0*/  PRMT R16, RZ, 0x7610, R16 ;  /* 0x00007610ff107816 */ /* 0x000fe20000000010 */
[----:B------:R-:W-:Y:S01]  /*0eb0*/  IMAD.MOV.U32 R4, RZ, RZ, -0x1 ;  /* 0xffffffffff047424 */ /* 0x000fe200078e00ff */
[----:B------:R-:W-:Y:S01]  /*0ec0*/  ISETP.GE.U32.AND.EX P0, PT, R3, UR7, PT, P0 ;  /* 0x0000000703007c0c */ /* 0x000fe2000bf06100 */
[----:B------:R-:W-:-:S12]  /*0ed0*/  IMAD.MOV.U32 R5, RZ, RZ, -0x1 ;  /* 0xffffffffff057424 */ /* 0x000fd800078e00ff */
[----:B------:R-:W-:Y:S05]  /*0ee0*/  @P0 BRA `(.L_x_11) ;  /* 0x00000004005c0947 */ /* 0x000fea0003800000 */
[----:B------:R-:W0:Y:S01]  /*0ef0*/  LDC.64 R24, c[0x0][0x628] ;  /* 0x00018a00ff187b82 */ /* 0x000e220000000a00 */
[----:B------:R-:W-:Y:S02]  /*0f00*/  IMAD.MOV.U32 R4, RZ, RZ, R2 ;  /* 0x000000ffff047224 */ /* 0x000fe400078e0002 */
[----:B------:R-:W-:-:S05]  /*0f10*/  IMAD.MOV.U32 R5, RZ, RZ, R3 ;  /* 0x000000ffff057224 */ /* 0x000fca00078e0003 */
[----:B------:R-:W1:Y:S08]  /*0f20*/  LDC R6, c[0x0][0x630] ;  /* 0x00018c00ff067b82 */ /* 0x000e700000000800 */
[----:B------:R-:W2:Y:S01]  /*0f30*/  LDC.64 R26, c[0x0][0x620] ;  /* 0x00018800ff1a7b82 */ /* 0x000ea20000000a00 */
[----:B0-----:R-:W-:-:S04]  /*0f40*/  ISETP.NE.U32.AND P0, PT, R24, RZ, PT ;  /* 0x000000ff1800720c */ /* 0x001fc80003f05070 */
[----:B------:R-:W-:-:S13]  /*0f50*/  ISETP.NE.AND.EX P0, PT, R25, RZ, PT, P0 ;  /* 0x000000ff1900720c */ /* 0x000fda0003f05300 */
[----:B-12---:R-:W-:Y:S05]  /*0f60*/  @!P0 BRA `(.L_x_12) ;  /* 0x0000000000288947 */ /* 0x006fea0003800000 */
[----:B------:R-:W0:Y:S02]  /*0f70*/  LDC R19, c[0x0][0x634] ;  /* 0x00018d00ff137b82 */ /* 0x000e240000000800 */
[----:B0-----:R-:W-:-:S05]  /*0f80*/  IADD3 R19, P0, R2, R19, RZ ;  /* 0x0000001302137210 */ /* 0x001fca0007f1e0ff */
[----:B------:R-:W-:-:S04]  /*0f90*/  IMAD.X R23, RZ, RZ, R3, P0 ;  /* 0x000000ffff177224 */ /* 0x000fc800000e0603 */
[----:B------:R-:W-:-:S04]  /*0fa0*/  IMAD.WIDE.U32 R4, R23, R24, RZ ;  /* 0x0000001817047225 */ /* 0x000fc800078e00ff */
[----:B------:R-:W-:-:S04]  /*0fb0*/  IMAD.WIDE.U32 R16, P0, R19, R25, R4 ;  /* 0x0000001913107225 */ /* 0x000fc80007800004 */
[----:B------:R-:W-:-:S04]  /*0fc0*/  IMAD.WIDE.U32 R4, R19, R24, RZ ;  /* 0x0000001813047225 */ /* 0x000fc800078e00ff */
[----:B------:R-:W-:Y:S01]  /*0fd0*/  IMAD.X R19, RZ, RZ, RZ, P0 ;  /* 0x000000ffff137224 */ /* 0x000fe200000e06ff */
[----:B------:R-:W-:Y:S01]  /*0fe0*/  IADD3 RZ, P0, R5, R16, RZ ;  /* 0x0000001005ff7210 */ /* 0x000fe20007f1e0ff */
[----:B------:R-:W-:-:S04]  /*0ff0*/  IMAD.MOV.U32 R18, RZ, RZ, R17 ;  /* 0x000000ffff127224 */ /* 0x000fc800078e0011 */
[----:B------:R-:W-:-:S08]  /*1000*/  IMAD.WIDE.U32.X R4, R23, R25, R18, P0 ;  /* 0x0000001917047225 */ /* 0x000fd000000e0412 */
.L_x_12:
[--C-:B------:R-:W-:Y:S01]  /*1010*/  SHF.R.U64 R32, R4, R6, R5.reuse ;  /* 0x0000000604207219 */ /* 0x100fe20000001205 */
[----:B------:R-:W0:Y:S01]  /*1020*/  LDC.64 R28, c[0x0][0x640] ;  /* 0x00019000ff1c7b82 */ /* 0x000e220000000a00 */
[----:B------:R-:W-:Y:S01]  /*1030*/  I2FP.F32.U32 R4, R14 ;  /* 0x0000000e00047245 */ /* 0x000fe20000201000 */
[----:B------:R-:W-:Y:S01]  /*1040*/  ULDC UR6, c[0x0][0x150] ;  /* 0x0000540000067ab9 */ /* 0x000fe20000000800 */
[----:B------:R-:W-:Y:S02]  /*1050*/  SHF.R.U32.HI R5, RZ, R6, R5 ;  /* 0x00000006ff057219 */ /* 0x000fe40000011605 */
[----:B------:R-:W-:Y:S01]  /*1060*/  IADD3 R17, P0, RZ, -R32, RZ ;  /* 0x80000020ff117210 */ /* 0x000fe20007f1e0ff */
[----:B------:R-:W-:Y:S01]  /*1070*/  FMUL R6, R4, UR6 ;  /* 0x0000000604067c20 */ /* 0x000fe20008400000 */
[----:B------:R-:W-:Y:S01]  /*1080*/  ULDC UR6, c[0x0][0x154] ;  /* 0x0000550000067ab9 */ /* 0x000fe20000000800 */
[----:B------:R-:W1:Y:S02]  /*1090*/  LDC R18, c[0x0][0x618] ;  /* 0x00018600ff127b82 */ /* 0x000e640000000800 */
[----:B------:R-:W-:-:S02]  /*10a0*/  IMAD.X R19, RZ, RZ, ~R5, P0 ;  /* 0x000000ffff137224 */ /* 0x000fc400000e0e05 */
[----:B------:R-:W2:Y:S01]  /*10b0*/  F2I.U32.TRUNC.NTZ R6, R6 ;  /* 0x0000000600067305 */ /* 0x000ea2000020f000 */
[----:B------:R-:W-:-:S03]  /*10c0*/  IMAD.WIDE.U32 R4, R17, R26, R2 ;  /* 0x0000001a11047225 */ /* 0x000fc600078e0002 */
[----:B------:R-:W3:Y:S01]  /*10d0*/  LDC R15, c[0x0][0x144] ;  /* 0x00005100ff0f7b82 */ /* 0x000ee20000000800 */
[----:B------:R-:W-:-:S04]  /*10e0*/  IMAD R16, R19, R26, RZ ;  /* 0x0000001a13107224 */ /* 0x000fc800078e02ff */
[----:B------:R-:W-:-:S03]  /*10f0*/  IMAD R17, R17, R27, R16 ;  /* 0x0000001b11117224 */ /* 0x000fc600078e0210 */
[----:B------:R-:W4:Y:S01]  /*1100*/  LDC R22, c[0x0][0x608] ;  /* 0x00018200ff167b82 */ /* 0x000f220000000800 */
[----:B------:R-:W-:Y:S01]  /*1110*/  IMAD.IADD R17, R5, 0x1, R17 ;  /* 0x0000000105117824 */ /* 0x000fe200078e0211 */
[----:B0-----:R-:W-:Y:S01]  /*1120*/  ISETP.NE.U32.AND P0, PT, R28, RZ, PT ;  /* 0x000000ff1c00720c */ /* 0x001fe20003f05070 */
[----:B--2---:R-:W-:-:S03]  /*1130*/  IMAD.MOV R5, RZ, RZ, -R6 ;  /* 0x000000ffff057224 */ /* 0x004fc600078e0a06 */
[----:B------:R-:W-:Y:S02]  /*1140*/  ISETP.NE.AND.EX P0, PT, R29, RZ, PT, P0 ;  /* 0x000000ff1d00720c */ /* 0x000fe40003f05300 */
[----:B------:R-:W0:Y:S01]  /*1150*/  LDC R19, c[0x0][0x658] ;  /* 0x00019600ff137b82 */ /* 0x000e220000000800 */
[-CC-:B-1----:R-:W-:Y:S02]  /*1160*/  SHF.R.U64 R26, R4, R18.reuse, R17.reuse ;  /* 0x00000012041a7219 */ /* 0x182fe40000001211 */
[----:B------:R-:W-:Y:S02]  /*1170*/  I2FP.F32.U32 R4, R21 ;  /* 0x0000001500047245 */ /* 0x000fe40000201000 */
[----:B------:R-:W-:Y:S01]  /*1180*/  SHF.R.U32.HI R17, RZ, R18, R17 ;  /* 0x00000012ff117219 */ /* 0x000fe20000011611 */
[----:B------:R-:W-:Y:S02]  /*1190*/  IMAD.MOV.U32 R18, RZ, RZ, 0x1 ;  /* 0x00000001ff127424 */ /* 0x000fe400078e00ff */
[----:B------:R-:W1:Y:S01]  /*11a0*/  LDC R24, c[0x0][0x148] ;  /* 0x00005200ff187b82 */ /* 0x000e620000000800 */
[----:B---3--:R-:W-:-:S02]  /*11b0*/  IMAD R6, R15, R5, R14 ;  /* 0x000000050f067224 */ /* 0x008fc400078e020e */
[----:B------:R-:W-:Y:S01]  /*11c0*/  FMUL R5, R4, UR6 ;  /* 0x0000000604057c20 */ /* 0x000fe20008400000 */
[----:B------:R-:W-:-:S04]  /*11d0*/  IMAD.MOV.U32 R4, RZ, RZ, -0x1 ;  /* 0xffffffffff047424 */ /* 0x000fc800078e00ff */
[----:B------:R-:W2:Y:S01]  /*11e0*/  LDC R25, c[0x0][0x600] ;  /* 0x00018000ff197b82 */ /* 0x000ea20000000800 */
[-CC-:B----4-:R-:W-:Y:S02]  /*11f0*/  SHF.R.U64 R34, R26, R22.reuse, R17.reuse ;  /* 0x000000161a227219 */ /* 0x190fe40000001211 */
[----:B------:R-:W-:Y:S02]  /*1200*/  SHF.R.U32.HI R14, RZ, R22, R17 ;  /* 0x00000016ff0e7219 */ /* 0x000fe40000011611 */
[----:B------:R3:W4:Y:S03]  /*1210*/  F2I.U32.TRUNC.NTZ R22, R5 ;  /* 0x0000000500167305 */ /* 0x000726000020f000 */
[----:B------:R-:W1:Y:S01]  /*1220*/  LDC R27, c[0x0][0x648] ;  /* 0x00019200ff1b7b82 */ /* 0x000e620000000800 */
[-C--:B0-----:R-:W-:Y:S02]  /*1230*/  SHF.R.U64 R36, R34, R19.reuse, R14 ;  /* 0x0000001322247219 */ /* 0x081fe4000000120e */
[----:B------:R-:W-:-:S02]  /*1240*/  SHF.L.U32 R4, R4, R19, RZ ;  /* 0x0000001304047219 */ /* 0x000fc400000006ff */
[-C--:B------:R-:W-:Y:S02]  /*1250*/  SHF.R.U32.HI R14, RZ, R19.reuse, R14 ;  /* 0x00000013ff0e7219 */ /* 0x080fe4000001160e */
[----:B------:R-:W-:Y:S01]  /*1260*/  SHF.L.U32 R18, R18, R19, RZ ;  /* 0x0000001312127219 */ /* 0x000fe200000006ff */
[----:B------:R-:W0:Y:S01]  /*1270*/  LDC R31, c[0x0][0x638] ;  /* 0x00018e00ff1f7b82 */ /* 0x000e220000000800 */
[----:B------:R-:W-:Y:S01]  /*1280*/  LOP3.LUT R19, RZ, R4, RZ, 0x33, !PT ;  /* 0x00000004ff137212 */ /* 0x000fe200078e33ff */
[----:B------:R-:W-:Y:S02]  /*1290*/  IMAD.MOV.U32 R4, RZ, RZ, R36 ;  /* 0x000000ffff047224 */ /* 0x000fe400078e0024 */
[----:B---3--:R-:W-:-:S04]  /*12a0*/  IMAD.MOV.U32 R5, RZ, RZ, R14 ;  /* 0x000000ffff057224 */ /* 0x008fc800078e000e */
[----:B------:R-:W3:Y:S01]  /*12b0*/  LDC R30, c[0x0][0x610] ;  /* 0x00018400ff1e7b82 */ /* 0x000ee20000000800 */
[----:B----4-:R-:W-:Y:S05]  /*12c0*/  @!P0 BRA `(.L_x_13) ;  /* 0x0000000000288947 */ /* 0x010fea0003800000 */
[----:B------:R-:W4:Y:S02]  /*12d0*/  LDC R17, c[0x0][0x64c] ;  /* 0x00019300ff117b82 */ /* 0x000f240000000800 */
[----:B----4-:R-:W-:-:S05]  /*12e0*/  IADD3 R17, P0, R36, R17, RZ ;  /* 0x0000001124117210 */ /* 0x010fca0007f1e0ff */
        /* <DEDUP_REMOVED lines=8> */
.L_x_13:
[----:B-1----:R-:W-:Y:S01]  /*1370*/  SHF.R.U64 R4, R4, R27, R5 ;  /* 0x0000001b04047219 */ /* 0x002fe20000001205 */
[----:B--2---:R-:W-:Y:S01]  /*1380*/  VIADD R5, R25, 0xffffffff ;  /* 0xffffffff19057836 */ /* 0x004fe20000000000 */
[----:B------:R-:W-:Y:S01]  /*1390*/  LOP3.LUT R19, R34, R19, RZ, 0xc0, !PT ;  /* 0x0000001322137212 */ /* 0x000fe200078ec0ff */
[----:B------:R-:W-:Y:S02]  /*13a0*/  IMAD.MOV R22, RZ, RZ, -R22 ;  /* 0x000000ffff167224 */ /* 0x000fe400078e0a16 */
[----:B------:R-:W-:Y:S01]  /*13b0*/  IMAD.MOV R14, RZ, RZ, -R4 ;  /* 0x000000ffff0e7224 */ /* 0x000fe200078e0a04 */
[----:B------:R-:W-:Y:S01]  /*13c0*/  LOP3.LUT R5, R26, R5, RZ, 0xc0, !PT ;  /* 0x000000051a057212 */ /* 0x000fe200078ec0ff */
[----:B------:R-:W-:Y:S02]  /*13d0*/  IMAD R19, R18, R4, R19 ;  /* 0x0000000412137224 */ /* 0x000fe400078e0213 */
[----:B------:R-:W-:Y:S02]  /*13e0*/  @P4 IMAD R6, R24, R22, R21 ;  /* 0x0000001618064224 */ /* 0x000fe400078e0215 */
[----:B0-----:R-:W-:-:S02]  /*13f0*/  IMAD R4, R14, R31, R36 ;  /* 0x0000001f0e047224 */ /* 0x001fc400078e0224 */
[----:B---3--:R-:W-:Y:S02]  /*1400*/  IMAD R6, R19, R30, R6 ;  /* 0x0000001e13067224 */ /* 0x008fe400078e0206 */
[----:B------:R-:W-:Y:S02]  /*1410*/  IMAD R5, R4, R25, R5 ;  /* 0x0000001904057224 */ /* 0x000fe400078e0205 */
[----:B------:R-:W-:-:S03]  /*1420*/  IMAD.MOV.U32 R16, RZ, RZ, 0x1 ;  /* 0x00000001ff107424 */ /* 0x000fc600078e00ff */
[----:B------:R-:W-:Y:S02]  /*1430*/  SEL R4, R5, R6, !P4 ;  /* 0x0000000605047207 */ /* 0x000fe40006000000 */
[----:B------:R-:W-:Y:S01]  /*1440*/  SEL R6, R6, R5, !P4 ;  /* 0x0000000506067207 */ /* 0x000fe20006000000 */
[----:B------:R-:W-:-:S07]  /*1450*/  IMAD.MOV.U32 R5, RZ, RZ, R32 ;  /* 0x000000ffff057224 */ /* 0x000fce00078e0020 */
.L_x_11:
[----:B------:R-:W-:Y:S05]  /*1460*/  @!P2 BRA `(.L_x_14) ;  /* 0x0000004000e0a947 */ /* 0x000fea0003800000 */
[----:B------:R-:W-:-:S13]  /*1470*/  ISETP.GT.U32.AND P0, PT, R33, 0x1, PT ;  /* 0x000000012100780c */ /* 0x000fda0003f04070 */
[----:B------:R-:W-:Y:S05]  /*1480*/  @P0 EXIT ;  /* 0x000000000000094d */ /* 0x000fea0003800000 */
.L_x_15:
[----:B------:R-:W-:-:S08]  /*1490*/  NOP ;  /* 0x0000000000007918 */ /* 0x000fd00000000000 */
[----:B------:R-:W0:Y:S02]  /*14a0*/  USETMAXREG.TRY_ALLOC.CTAPOOL UP0, 0xe8 ;  /* 0x000000e8000079c8 */ /* 0x000e240008000600 */
[----:B0-----:R-:W-:-:S13]  /*14b0*/  PLOP3.LUT P0, PT, PT, PT, UP0, 0x80, 0x0 ;  /* 0x000000000000781c */ /* 0x001fda0003f0f008 */
[----:B------:R-:W-:Y:S05]  /*14c0*/  @!P0 BRA `(.L_x_15) ;  /* 0xfffffffc00f08947 */ /* 0x000fea000383ffff */
[----:B------:R-:W-:-:S13]  /*14d0*/  LOP3.LUT P0, RZ, R16, 0xff, RZ, 0xc0, !PT ;  /* 0x000000ff10ff7812 */ /* 0x000fda000780c0ff */
[----:B------:R-:W-:Y:S05]  /*14e0*/  @!P0 EXIT ;  /* 0x000000000000894d */ /* 0x000fea0003800000 */
[----:B------:R-:W0:Y:S01]  /*14f0*/  S2UR UR6, SR_CgaCtaId ;  /* 0x00000000000679c3 */ /* 0x000e220000008800 */
[----:B------:R-:W-:Y:S01]  /*1500*/  SHF.R.S32.HI R11, RZ, 0x1f, R10 ;  /* 0x0000001fff0b7819 */ /* 0x000fe2000001140a */
[----:B------:R-:W-:Y:S01]  /*1510*/  UIADD3 UR7, UR15, -0x1, URZ ;  /* 0xffffffff0f077890 */ /* 0x000fe2000fffe03f */
[----:B------:R-:W-:Y:S01]  /*1520*/  LOP3.LUT R86, R7, 0x1, RZ, 0xfc, !PT ;  /* 0x0000000107567812 */ /* 0x000fe200078efcff */
[----:B------:R-:W-:Y:S01]  /*1530*/  UMOV UR12, 0x400 ;  /* 0x00000400000c7882 */ /* 0x000fe20000000000 */
[CC--:B------:R-:W-:Y:S01]  /*1540*/  LEA.HI R15, R11.reuse, R10.reuse, RZ, 0x2 ;  /* 0x0000000a0b0f7211 */ /* 0x0c0fe200078f10ff */
[----:B------:R-:W-:Y:S01]  /*1550*/  UISETP.LT.AND UP0, UPT, UR13, 0x1, UPT ;  /* 0x000000010d00788c */ /* 0x000fe2000bf01270 */
[----:B------:R-:W-:Y:S01]  /*1560*/  LEA.HI R16, R11, R10, RZ, 0x5 ;  /* 0x0000000a0b107211 */ /* 0x000fe200078f28ff */
[----:B------:R-:W-:Y:S01]  /*1570*/  USHF.L.U32 UR23, UR13, 0x1, URZ ;  /* 0x000000010d177899 */ /* 0x000fe2000800063f */
[--C-:B------:R-:W-:Y:S01]  /*1580*/  SHF.R.S32.HI R14, RZ, 0x2, R15.reuse ;  /* 0x00000002ff0e7819 */ /* 0x100fe2000001140f */
[----:B------:R-:W-:Y:S01]  /*1590*/  USEL UR14, UR13, 0x1, UP0 ;  /* 0x000000010d0e7887 */ /* 0x000fe20008000000 */
[----:B------:R-:W-:Y:S01]  /*15a0*/  SHF.R.S32.HI R17, RZ, 0x1f, R15 ;  /* 0x0000001fff117819 */ /* 0x000fe2000001140f */
[----:B------:R-:W-:Y:S01]  /*15b0*/  UISETP.NE.AND UP0, UPT, UR7, URZ, UPT ;  /* 0x0000003f0700728c */ /* 0x000fe2000bf05270 */
[----:B------:R-:W-:Y:S01]  /*15c0*/  LOP3.LUT R11, R15, 0xfffffffc, RZ, 0xc0, !PT ;  /* 0xfffffffc0f0b7812 */ /* 0x000fe200078ec0ff */
[----:B------:R-:W-:Y:S01]  /*15d0*/  UIADD3 UR14, -UR14, UR13, URZ ;  /* 0x0000000d0e0e7290 */ /* 0x000fe2000fffe13f */
[----:B------:R-:W-:Y:S01]  /*15e0*/  LEA.HI R17, R17, R14, RZ, 0x3 ;  /* 0x0000000e11117211 */ /* 0x000fe200078f18ff */
[----:B------:R-:W-:-:S02]  /*15f0*/  USEL UR9, URZ, 0x1, UP0 ;  /* 0x000000013f097887 */ /* 0x000fc40008000000 */
[----:B------:R-:W-:Y:S01]  /*1600*/  IMAD.IADD R18, R10, 0x1, -R11 ;  /* 0x000000010a127824 */ /* 0x000fe200078e0a0b */
[----:B------:R-:W-:-:S03]  /*1610*/  LOP3.LUT R17, R17, 0xfffffff8, RZ, 0xc0, !PT ;  /* 0xfffffff811117812 */ /* 0x000fc600078ec0ff */
[----:B------:R-:W-:Y:S01]  /*1620*/  IMAD.U32 R87, RZ, RZ, UR9 ;  /* 0x00000009ff577e24 */ /* 0x000fe2000f8e00ff */
[----:B0-----:R-:W-:Y:S01]  /*1630*/  ULEA UR12, UR6, UR12, 0x18 ;  /* 0x0000000c060c7291 */ /* 0x001fe2000f8ec03f */
[----:B------:R-:W-:Y:S01]  /*1640*/  IMAD.IADD R14, R14, 0x1, -R17 ;  /* 0x000000010e0e7824 */ /* 0x000fe200078e0a11 */
[----:B------:R-:W-:Y:S01]  /*1650*/  USHF.L.U32 UR6, UR7, 0x3, URZ ;  /* 0x0000000307067899 */ /* 0x000fe2000800063f */
[----:B------:R-:W-:Y:S01]  /*1660*/  SHF.R.S32.HI R17, RZ, 0x5, R16 ;  /* 0x00000005ff117819 */ /* 0x000fe20000011410 */
[----:B------:R-:W-:Y:S02]  /*1670*/  UIADD3 UR7, UR12, 0x1c300, URZ ;  /* 0x0001c3000c077890 */ /* 0x000fe4000fffe03f */
[----:B------:R-:W-:Y:S01]  /*1680*/  ULOP3.LUT UR6, UR6, 0x8, URZ, 0xc0, !UPT ;  /* 0x0000000806067892 */ /* 0x000fe2000f8ec03f */
[--C-:B------:R-:W-:Y:S01]  /*1690*/  SHF.R.S32.HI R15, RZ, 0x1f, R14.reuse ;  /* 0x0000001fff0f7819 */ /* 0x100fe2000001140e */
[----:B------:R-:W-:Y:S01]  /*16a0*/  UIADD3 UR8, UR12, 0x300, URZ ;  /* 0x000003000c087890 */ /* 0x000fe2000fffe03f */
[----:B------:R-:W-:Y:S01]  /*16b0*/  IMAD R19, R17, -0x10, -R14 ;  /* 0xfffffff011137824 */ /* 0x000fe200078e0a0e */
[----:B------:R-:W-:-:S02]  /*16c0*/  USHF.R.U32.HI UR7, URZ, 0x4, UR7 ;  /* 0x000000043f077899 */ /* 0x000fc40008011607 */
[----:B------:R-:W-:Y:S01]  /*16d0*/  USHF.R.U32.HI UR8, URZ, 0x4, UR8 ;  /* 0x000000043f087899 */ /* 0x000fe20008011608 */
[----:B------:R-:W-:Y:S01]  /*16e0*/  IMAD.WIDE R10, R17, 0x10, R14 ;  /* 0x00000010110a7825 */ /* 0x000fe200078e020e */
[----:B------:R-:W-:Y:S02]  /*16f0*/  ULOP3.LUT UR25, UR6, 0x8, URZ, 0x3c, !UPT ;  /* 0x0000000806197892 */ /* 0x000fe4000f8e3c3f */
[----:B------:R-:W-:Y:S02]  /*1700*/  ULOP3.LUT UR16, UR6, 0x18, URZ, 0x3c, !UPT ;  /* 0x0000001806107892 */ /* 0x000fe4000f8e3c3f */
[----:B------:R-:W-:Y:S01]  /*1710*/  UIADD3 UR24, UR12, 0x1d0, URZ ;  /* 0x000001d00c187890 */ /* 0x000fe2000fffe03f */
[----:B------:R-:W-:Y:S01]  /*1720*/  ULDC UR6, c[0x0][0x284] ;  /* 0x0000a10000067ab9 */ /* 0x000fe20000000800 */
[----:B------:R-:W-:Y:S01]  /*1730*/  ULOP3.LUT UR7, UR7, 0x3fff, URZ, 0xc0, !UPT ;  /* 0x00003fff07077892 */ /* 0x000fe2000f8ec03f */
[----:B------:R-:W-:Y:S01]  /*1740*/  VIADD R19, R19, UR6 ;  /* 0x0000000613137c36 */ /* 0x000fe20008000000 */
[----:B------:R-:W-:-:S02]  /*1750*/  ULOP3.LUT UR8, UR8, 0x3fff, URZ, 0xc0, !UPT ;  /* 0x00003fff08087892 */ /* 0x000fc4000f8ec03f */
[----:B------:R-:W-:Y:S02]  /*1760*/  ULEA UR15, UR15, UR24, 0x3 ;  /* 0x000000180f0f7291 */ /* 0x000fe4000f8e183f */
[----:B------:R-:W-:Y:S02]  /*1770*/  ULOP3.LUT UR17, UR7, 0x10000, URZ, 0xfc, !UPT ;  /* 0x0001000007117892 */ /* 0x000fe4000f8efc3f */
[----:B------:R-:W-:-:S12]  /*1780*/  ULOP3.LUT UR18, UR8, 0x10000, URZ, 0xfc, !UPT ;  /* 0x0001000008127892 */ /* 0x000fd8000f8efc3f */
.L_x_106:
[----:B------:R-:W-:Y:S01]  /*1790*/  SHF.L.U32 R14, R87, 0x1f, RZ ;  /* 0x0000001f570e7819 */ /* 0x000fe200000006ff */
[----:B------:R-:W0:Y:S01]  /*17a0*/  LDC R15, c[0x0][0x28c] ;  /* 0x0000a300ff0f7b82 */ /* 0x000e220000000800 */
[----:B------:R-:W-:Y:S01]  /*17b0*/  UMOV UR6, URZ ;  /* 0x0000003f00067c82 */ /* 0x000fe20008000000 */
[----:B------:R-:W-:Y:S01]  /*17c0*/  UMOV UR19, UR5 ;  /* 0x0000000500137c82 */ /* 0x000fe20008000000 */
[----:B-1----:R-:W1:Y:S01]  /*17d0*/  SYNCS.PHASECHK.TRANS64.TRYWAIT P0, [UR15+-0x8], R14 ;  /* 0xfffff80eff0075a7 */ /* 0x002e62000800014f */
[----:B0-----:R-:W-:Y:S01]  /*17e0*/  ISETP.GE.AND P1, PT, R15, 0x1, PT ;  /* 0x000000010f00780c */ /* 0x001fe20003f26270 */
[----:B-1234-:R-:W-:-:S12]  /*17f0*/  @!P0 BRA `(.L_x_16) ;  /* 0x0000005c00388947 */ /* 0x01efd80003800000 */
.L_x_152:
[----:B------:R-:W-:Y:S01]  /*1800*/  UMOV UR7, URZ ;  /* 0x0000003f00077c82 */ /* 0x000fe20008000000 */
[----:B------:R-:W-:Y:S01]  /*1810*/  UMOV UR8, URZ ;  /* 0x0000003f00087c82 */ /* 0x000fe20008000000 */
[----:B------:R-:W-:Y:S02]  /*1820*/  CS2R R22, SRZ ;  /* 0x0000000000167805 */ /* 0x000fe4000001ff00 */
[----:B------:R-:W-:Y:S02]  /*1830*/  CS2R R56, SRZ ;  /* 0x0000000000387805 */ /* 0x000fe4000001ff00 */
[----:B------:R-:W-:Y:S02]  /*1840*/  CS2R R58, SRZ ;  /* 0x00000000003a7805 */ /* 0x000fe4000001ff00 */
[----:B------:R-:W-:Y:S02]  /*1850*/  CS2R R60, SRZ ;  /* 0x00000000003c7805 */ /* 0x000fe4000001ff00 */
[----:B------:R-:W-:-:S02]  /*1860*/  CS2R R62, SRZ ;  /* 0x00000000003e7805 */ /* 0x000fc4000001ff00 */
[----:B------:R-:W-:Y:S02]  /*1870*/  CS2R R64, SRZ ;  /* 0x0000000000407805 */ /* 0x000fe4000001ff00 */
        /* <DEDUP_REMOVED lines=9> */
[----:B------:R-:W-:Y:S01]  /*1910*/  CS2R R84, SRZ ;  /* 0x0000000000547805 */ /* 0x000fe2000001ff00 */
[----:B------:R-:W-:Y:S01]  /*1920*/  IMAD.U32 R17, RZ, RZ, UR4 ;  /* 0x00000004ff117e24 */ /* 0x000fe2000f8e00ff */
        /* <DEDUP_REMOVED lines=15> */
[----:B------:R-:W-:Y:S01]  /*1a20*/  CS2R R54, SRZ ;  /* 0x0000000000367805 */ /* 0x000fe2000001ff00 */
[----:B------:R-:W-:Y:S06]  /*1a30*/  @!P1 BRA `(.L_x_17) ;  /* 0x0000000400589947 */ /* 0x000fec0003800000 */
[----:B------:R-:W-:-:S13]  /*1a40*/  ISETP.NE.AND P1, PT, R86, 0x3, PT ;  /* 0x000000035600780c */ /* 0x000fda0003f25270 */
[----:B------:R-:W-:Y:S05]  /*1a50*/  @!P1 BRA `(.L_x_18) ;  /* 0x0000000000049947 */ /* 0x000fea0003800000 */
[----:B------:R-:W-:Y:S01]  /*1a60*/  BPT.TRAP 0x1 ;  /* 0x000000040000795c */ /* 0x000fe20000300000 */
.L_x_18:
[----:B------:R-:W-:Y:S01]  /*1a70*/  ULEA UR6, UR5, UR12, 0x3 ;  /* 0x0000000c05067291 */ /* 0x000fe2000f8e183f */
[----:B0-----:R-:W-:-:S05]  /*1a80*/  IMAD.U32 R14, RZ, RZ, UR4 ;  /* 0x00000004ff0e7e24 */ /* 0x001fca000f8e00ff */
[----:B------:R-:W-:-:S04]  /*1a90*/  SHF.L.U32 R14, R14, 0x1f, RZ ;  /* 0x0000001f0e0e7819 */ /* 0x000fc800000006ff */
[----:B------:R0:W1:Y:S01]  /*1aa0*/  SYNCS.PHASECHK.TRANS64.TRYWAIT P0, [UR6], R14 ;  /* 0x0000000eff0075a7 */ /* 0x0000620008000146 */
[----:B------:R-:W-:Y:S05]  /*1ab0*/  @!P1 BRA `(.L_x_19) ;  /* 0x0000000000049947 */ /* 0x000fea0003800000 */
[----:B------:R-:W-:Y:S01]  /*1ac0*/  BPT.TRAP 0x1 ;  /* 0x000000040000795c */ /* 0x000fe20000300000 */
.L_x_19:
[----:B-1----:R-:W-:Y:S05]  /*1ad0*/  @P0 BRA `(.L_x_20) ;  /* 0x0000000000080947 */ /* 0x002fea0003800000 */
[----:B------:R-:W1:Y:S02]  /*1ae0*/  SYNCS.PHASECHK.TRANS64.TRYWAIT P0, [UR6], R14 ;  /* 0x0000000eff0075a7 */ /* 0x000e640008000146 */
[----:B-1----:R-:W-:Y:S05]  /*1af0*/  @!P0 BRA `(.L_x_21) ;  /* 0x0000005800908947 */ /* 0x002fea0003800000 */
.L_x_20:
[----:B------:R-:W-:Y:S01]  /*1b00*/  ULEA UR8, UR5, UR18, 0x8 ;  /* 0x0000001205087291 */ /* 0x000fe2000f8e403f */
[----:B------:R-:W-:Y:S01]  /*1b10*/  WARPGROUP.ARRIVE ;  /* 0x00000000000079c5 */ /* 0x000fe20000000000 */
[----:B------:R-:W-:Y:S01]  /*1b20*/  ULEA UR10, UR5, UR17, 0x8 ;  /* 0x00000011050a7291 */ /* 0x000fe2000f8e403f */
[----:B------:R-:W-:Y:S01]  /*1b30*/  CS2R R22, SRZ ;  /* 0x0000000000167805 */ /* 0x000fe2000001ff00 */
[----:B------:R-:W-:Y:S01]  /*1b40*/  UMOV UR9, 0x80000020 ;  /* 0x8000002000097882 */ /* 0x000fe20000000000 */
[----:B------:R-:W-:Y:S01]  /*1b50*/  UMOV UR11, 0x80000020 ;  /* 0x80000020000b7882 */ /* 0x000fe20000000000 */
[----:B------:R-:W-:Y:S01]  /*1b60*/  ULDC UR7, c[0x0][0x50c] ;  /* 0x0001430000077ab9 */ /* 0x000fe20000000800 */
[----:B------:R-:W-:Y:S01]  /*1b70*/  UMOV UR6, 0x2 ;  /* 0x0000000200067882 */ /* 0x000fe20000000000 */
[----:B------:R-:W-:Y:S01]  /*1b80*/  UISETP.NE.AND UP0, UPT, UR7, 0x2, UPT ;  /* 0x000000020700788c */ /* 0x000fe2000bf05270 */
[----:B------:R-:W-:Y:S02]  /*1b90*/  CS2R R56, SRZ ;  /* 0x0000000000387805 */ /* 0x000fe4000001ff00 */
[----:B------:R-:W-:Y:S01]  /*1ba0*/  CS2R R58, SRZ ;  /* 0x00000000003a7805 */ /* 0x000fe2000001ff00 */
[----:B------:R-:W-:Y:S01]  /*1bb0*/  QGMMA.64x64x32.F32.E5M2.E5M2 R24, gdesc[UR8], RZ, !UPT ;  /* 0x00e00000081879f3 */ /* 0x000fe2000c7038ff */
[----:B------:R-:W-:Y:S01]  /*1bc0*/  USEL UR7, URZ, 0x1, UP0 ;  /* 0x000000013f077887 */ /* 0x000fe20008000000 */
[----:B------:R-:W-:Y:S01]  /*1bd0*/  CS2R R60, SRZ ;  /* 0x00000000003c7805 */ /* 0x000fe2000001ff00 */
[----:B------:R-:W-:Y:S01]  /*1be0*/  UIADD3 UR8, UR8, 0x2, URZ ;  /* 0x0000000208087890 */ /* 0x000fe2000fffe03f */
[----:B------:R-:W-:Y:S01]  /*1bf0*/  CS2R R62, SRZ ;  /* 0x00000000003e7805 */ /* 0x000fe2000001ff00 */
[----:B------:R-:W-:Y:S01]  /*1c00*/  UIADD3 UR10, UR10, 0x2, URZ ;  /* 0x000000020a0a7890 */ /* 0x000fe2000fffe03f */
[----:B------:R-:W-:-:S02]  /*1c10*/  CS2R R64, SRZ ;  /* 0x0000000000407805 */ /* 0x000fc4000001ff00 */
[----:B------:R-:W-:Y:S01]  /*1c20*/  ISETP.NE.AND P0, PT, RZ, UR7, PT ;  /* 0x00000007ff007c0c */ /* 0x000fe2000bf05270 */
[----:B------:R-:W-:Y:S01]  /*1c30*/  UMOV UR9, 0x80000020 ;  /* 0x8000002000097882 */ /* 0x000fe20000000000 */
[----:B------:R-:W-:Y:S01]  /*1c40*/  UMOV UR11, 0x80000020 ;  /* 0x80000020000b7882 */ /* 0x000fe20000000000 */
        /* <DEDUP_REMOVED lines=10> */
[----:B------:R-:W-:Y:S01]  /*1cf0*/  QGMMA.64x64x32.F32.E5M2.E5M2 R24, gdesc[UR8], R24, gsb0 ;  /* 0x00e00000081879f3 */ /* 0x000fe20008003818 */
[----:B------:R-:W-:Y:S05]  /*1d00*/  @!P0 BRA `(.L_x_22) ;  /* 0x0000000000888947 */ /* 0x000fea0003800000 */
[----:B------:R-:W-:Y:S02]  /*1d10*/  WARPGROUP.DEPBAR.LE gsb0, 0x0 ;  /* 0x00008000000079c5 */ /* 0x000fe40000010000 */
[----:B------:R-:W-:-:S01]  /*1d20*/  FADD R85, RZ, R24 ;  /* 0x00000018ff557221 */ /* 0x000fc20000000000 */
[----:B------:R-:W-:Y:S01]  /*1d30*/  FADD R84, RZ, R25 ;  /* 0x00000019ff547221 */ /* 0x000fe20000000000 */
        /* <DEDUP_REMOVED lines=30> */
[----:B------:R-:W-:-:S06]  /*1f20*/  UMOV UR6, URZ ;  /* 0x0000003f00067c82 */ /* 0x000fcc0008000000 */
.L_x_22:
[----:B------:R-:W-:-:S04]  /*1f30*/  UIADD3 UR19, UR5, 0x1, URZ ;  /* 0x0000000105137890 */ /* 0x000fc8000fffe03f */
[----:B------:R-:W-:-:S04]  /*1f40*/  UISETP.NE.AND UP0, UPT, UR19, 0x1c, UPT ;  /* 0x0000001c1300788c */ /* 0x000fc8000bf05270 */
[----:B------:R-:W-:Y:S02]  /*1f50*/  USEL UR8, URZ, 0x1, UP0 ;  /* 0x000000013f087887 */ /* 0x000fe40008000000 */
[----:B------:R-:W-:Y:S02]  /*1f60*/  USEL UR19, UR19, URZ, UP0 ;  /* 0x0000003f13137287 */ /* 0x000fe40008000000 */
[----:B------:R-:W-:-:S06]  /*1f70*/  ULOP3.LUT UR8, UR4, UR8, URZ, 0x3c, !UPT ;  /* 0x0000000804087292 */ /* 0x000fcc000f8e3c3f */
[----:B------:R-:W-:Y:S01]  /*1f80*/  IMAD.U32 R17, RZ, RZ, UR8 ;  /* 0x00000008ff117e24 */ /* 0x000fe2000f8e00ff */
[----:B------:R-:W-:-:S06]  /*1f90*/  UMOV UR8, 0x1 ;  /* 0x0000000100087882 */ /* 0x000fcc0000000000 */
.L_x_17:
[----:B------:R-:W-:-:S06]  /*1fa0*/  UISETP.GE.AND UP0, UPT, UR14, 0x1, UPT ;  /* 0x000000010e00788c */ /* 0x000fcc000bf06270 */
[----:B------:R-:W-:-:S13]  /*1fb0*/  PLOP3.LUT P0, PT, PT, PT, UP0, 0x80, 0x0 ;  /* 0x000000000000781c */ /* 0x000fda0003f0f008 */
[----:B------:R-:W-:Y:S05]  /*1fc0*/  @!P0 BRA `(.L_x_23) ;  /* 0x0000000400648947 */ /* 0x000fea0003800000 */
[----:B01----:R-:W-:Y:S01]  /*1fd0*/  IMAD.U32 R14, RZ, RZ, UR14 ;  /* 0x0000000eff0e7e24 */ /* 0x003fe2000f8e00ff */
[----:B------:R-:W-:Y:S01]  /*1fe0*/  UMOV UR22, UR5 ;  /* 0x0000000500167c82 */ /* 0x000fe20008000000 */
[----:B------:R-:W-:-:S05]  /*1ff0*/  ULDC UR26, c[0x0][0x50c] ;  /* 0x00014300001a7ab9 */ /* 0x000fca0000000800 */
.L_x_31:
[----:B------:R-:W-:-:S13]  /*2000*/  ISETP.NE.AND P1, PT, R86, 0x3, PT ;  /* 0x000000035600780c */ /* 0x000fda0003f25270 */
[----:B01----:R-:W-:Y:S05]  /*2010*/  @!P1 BRA `(.L_x_24) ;  /* 0x0000000000049947 */ /* 0x003fea0003800000 */
[----:B------:R-:W-:Y:S01]  /*2020*/  BPT.TRAP 0x1 ;  /* 0x000000040000795c */ /* 0x000fe20000300000 */
.L_x_24:
[----:B------:R-:W-:Y:S01]  /*2030*/  ULEA UR9, UR19, UR12, 0x3 ;  /* 0x0000000c13097291 */ /* 0x000fe2000f8e183f */
[----:B------:R-:W-:-:S08]  /*2040*/  SHF.L.U32 R15, R17, 0x1f, RZ ;  /* 0x0000001f110f7819 */ /* 0x000fd000000006ff */
[----:B------:R0:W1:Y:S01]  /*2050*/  SYNCS.PHASECHK.TRANS64.TRYWAIT P0, [UR9], R15 ;  /* 0x0000000fff0075a7 */ /* 0x0000620008000149 */
[----:B------:R-:W-:Y:S05]  /*2060*/  @!P1 BRA `(.L_x_25) ;  /* 0x0000000000049947 */ /* 0x000fea0003800000 */
[----:B------:R-:W-:Y:S01]  /*2070*/  BPT.TRAP 0x1 ;  /* 0x000000040000795c */ /* 0x000fe20000300000 */
.L_x_25:
[----:B-1----:R-:W-:Y:S05]  /*2080*/  @P0 BRA `(.L_x_26) ;  /* 0x0000000000080947 */ /* 0x002fea0003800000 */
[----:B------:R-:W1:Y:S02]  /*2090*/  SYNCS.PHASECHK.TRANS64.TRYWAIT P0, [UR9], R15 ;  /* 0x0000000fff0075a7 */ /* 0x000e640008000149 */
[----:B-1----:R-:W-:Y:S05]  /*20a0*/  @!P0 BRA `(.L_x_27) ;  /* 0x00000054003c8947 */ /* 0x002fea0003800000 */
.L_x_26:
[----:B------:R-:W-:Y:S01]  /*20b0*/  UISETP.NE.AND UP0, UPT, UR7, URZ, UPT ;  /* 0x0000003f0700728c */ /* 0x000fe2000bf05270 */
[----:B------:R-:W-:Y:S01]  /*20c0*/  WARPGROUP.ARRIVE ;  /* 0x00000000000079c5 */ /* 0x000fe20000000000 */
[----:B------:R-:W-:Y:S02]  /*20d0*/  ULEA UR10, UR19, UR17, 0x8 ;  /* 0x00000011130a7291 */ /* 0x000fe4000f8e403f */
[----:B------:R-:W-:Y:S01]  /*20e0*/  USEL UR8, UR8, URZ, !UP0 ;  /* 0x0000003f08087287 */ /* 0x000fe2000c000000 */
[----:B------:R-:W-:Y:S01]  /*20f0*/  UMOV UR9, 0x80000020 ;  /* 0x8000002000097882 */ /* 0x000fe20000000000 */
[----:B------:R-:W-:Y:S02]  /*2100*/  UMOV UR11, 0x80000020 ;  /* 0x80000020000b7882 */ /* 0x000fe40000000000 */
[----:B------:R-:W-:Y:S02]  /*2110*/  UISETP.NE.U32.AND UP0, UPT, UR8, URZ, UPT ;  /* 0x0000003f0800728c */ /* 0x000fe4000bf05070 */
[----:B------:R-:W-:-:S02]  /*2120*/  ULEA UR8, UR19, UR18, 0x8 ;  /* 0x0000001213087291 */ /* 0x000fc4000f8e403f */
[----:B------:R-:W-:-:S07]  /*2130*/  UIADD3 UR6, UR6, 0x2, URZ ;  /* 0x0000000206067890 */ /* 0x000fce000fffe03f */
[----:B------:R-:W-:Y:S01]  /*2140*/  QGMMA.64x64x32.F32.E5M2.E5M2 R24, gdesc[UR8], R24, UP0 ;  /* 0x00e00000081879f3 */ /* 0x000fe2000bf03818 */
[----:B------:R-:W-:Y:S02]  /*2150*/  UIADD3 UR8, UR8, 0x2, URZ ;  /* 0x0000000208087890 */ /* 0x000fe4000fffe03f */
[----:B------:R-:W-:Y:S01]  /*2160*/  UIADD3 UR10, UR10, 0x2, URZ ;  /* 0x000000020a0a7890 */ /* 0x000fe2000fffe03f */
[----:B------:R-:W-:Y:S01]  /*2170*/  UMOV UR9, 0x80000020 ;  /* 0x8000002000097882 */ /* 0x000fe20000000000 */
[----:B------:R-:W-:Y:S01]  /*2180*/  UMOV UR11, 0x80000020 ;  /* 0x80000020000b7882 */ /* 0x000fe20000000000 */
[----:B------:R-:W-:-:S04]  /*2190*/  UISETP.NE.AND UP0, UPT, UR6, UR26, UPT ;  /* 0x0000001a0600728c */ /* 0x000fc8000bf05270 */
[----:B------:R-:W-:-:S06]  /*21a0*/  USEL UR7, URZ, 0x1, UP0 ;  /* 0x000000013f077887 */ /* 0x000fcc0008000000 */
[----:B------:R-:W-:Y:S01]  /*21b0*/  ISETP.NE.AND P0, PT, RZ, UR7, PT ;  /* 0x00000007ff007c0c */ /* 0x000fe2000bf05270 */
[----:B------:R-:W-:Y:S03]  /*21c0*/  QGMMA.64x64x32.F32.E5M2.E5M2 R24, gdesc[UR8], R24, gsb0 ;  /* 0x00e00000081879f3 */ /* 0x000fe60008003818 */
[----:B------:R-:W-:-:S09]  /*21d0*/  WARPGROUP.DEPBAR.LE gsb0, 0x1 ;  /* 0x00008000000079c5 */ /* 0x000fd20000010100 */
[----:B------:R-:W-:Y:S05]  /*21e0*/  @!P0 BRA `(.L_x_28) ;  /* 0x0000000000888947 */ /* 0x000fea0003800000 */
[----:B------:R-:W-:Y:S02]  /*21f0*/  WARPGROUP.DEPBAR.LE gsb0, 0x0 ;  /* 0x00008000000079c5 */ /* 0x000fe40000010000 */
[----:B------:R-:W-:-:S01]  /*2200*/  FADD R85, R24, R85 ;  /* 0x0000005518557221 */ /* 0x000fc20000000000 */
[----:B------:R-:W-:Y:S01]  /*2210*/  FADD R84, R25, R84 ;  /* 0x0000005419547221 */ /* 0x000fe20000000000 */
        /* <DEDUP_REMOVED lines=30> */
[----:B------:R-:W-:-:S06]  /*2400*/  UMOV UR6, URZ ;  /* 0x0000003f00067c82 */ /* 0x000fcc0008000000 */
.L_x_28:
[----:B------:R-:W-:Y:S05]  /*2410*/  @!P1 BRA `(.L_x_29) ;  /* 0x0000000000049947 */ /* 0x000fea0003800000 */
[----:B------:R-:W-:Y:S01]  /*2420*/  BPT.TRAP 0x1 ;  /* 0x000000040000795c */ /* 0x000fe20000300000 */
.L_x_29:
[----:B------:R-:W-:Y:S01]  /*2430*/  ULEA UR8, UR22, UR12, 0x3 ;  /* 0x0000000c16087291 */ /* 0x000fe2000f8e183f */
[----:B------:R-:W-:-:S03]  /*2440*/  ISETP.GT.U32.AND P0, PT, R7, 0x1, PT ;  /* 0x000000010700780c */ /* 0x000fc60003f04070 */
[----:B------:R-:W-:-:S04]  /*2450*/  UIADD3 UR8, UR8, 0xe0, URZ ;  /* 0x000000e008087890 */ /* 0x000fc8000fffe03f */
[----:B------:R-:W-:-:S09]  /*2460*/  UPRMT UR8, URZ, 0x654, UR8 ;  /* 0x000006543f087896 */ /* 0x000fd20008000008 */
[----:B------:R-:W-:Y:S01]  /*2470*/  SYNCS.ARRIVE.TRANS64.RED.A1T0 RZ, [UR8], RZ ;  /* 0x000000ffffff79a7 */ /* 0x000fe20008100408 */
[----:B------:R-:W-:Y:S05]  /*2480*/  @P0 BRA `(.L_x_30) ;  /* 0x0000000000040947 */ /* 0x000fea0003800000 */
[----:B------:R-:W-:Y:S01]  /*2490*/  BPT.TRAP 0x1 ;  /* 0x000000040000795c */ /* 0x000fe20000300000 */
.L_x_30:
[----:B------:R-:W-:Y:S01]  /*24a0*/  UIADD3 UR19, UR19, 0x1, URZ ;  /* 0x0000000113137890 */ /* 0x000fe2000fffe03f */
[C---:B------:R-:W-:Y:S01]  /*24b0*/  ISETP.GT.AND P0, PT, R14.reuse, 0x1, PT ;  /* 0x000000010e00780c */ /* 0x040fe20003f04270 */
[----:B------:R-:W-:Y:S01]  /*24c0*/  UIADD3 UR22, UR22, 0x1, URZ ;  /* 0x0000000116167890 */ /* 0x000fe2000fffe03f */
[----:B------:R-:W-:Y:S01]  /*24d0*/  VIADD R14, R14, 0xffffffff ;  /* 0xffffffff0e0e7836 */ /* 0x000fe20000000000 */
[----:B------:R-:W-:Y:S02]  /*24e0*/  UISETP.NE.AND UP0, UPT, UR19, 0x1c, UPT ;  /* 0x0000001c1300788c */ /* 0x000fe4000bf05270 */
[----:B------:R-:W-:Y:S02]  /*24f0*/  UISETP.NE.AND UP1, UPT, UR22, 0x1c, UPT ;  /* 0x0000001c1600788c */ /* 0x000fe4000bf25270 */
[----:B------:R-:W-:Y:S02]  /*2500*/  USEL UR8, URZ, 0x1, UP0 ;  /* 0x000000013f087887 */ /* 0x000fe40008000000 */
[----:B------:R-:W-:-:S02]  /*2510*/  USEL UR19, UR19, URZ, UP0 ;  /* 0x0000003f13137287 */ /* 0x000fc40008000000 */
[----:B------:R-:W-:Y:S02]  /*2520*/  USEL UR22, UR22, URZ, UP1 ;  /* 0x0000003f16167287 */ /* 0x000fe40008800000 */
[----:B------:R-:W-:Y:S01]  /*2530*/  LOP3.LUT R17, R17, UR8, RZ, 0x3c, !PT ;  /* 0x0000000811117c12 */ /* 0x000fe2000f8e3cff */
[----:B------:R-:W-:Y:S01]  /*2540*/  UMOV UR8, 0x1 ;  /* 0x0000000100087882 */ /* 0x000fe20000000000 */
[----:B------:R-:W-:Y:S08]  /*2550*/  @P0 BRA `(.L_x_31) ;  /* 0xfffffff800a80947 */ /* 0x000ff0000383ffff */
.L_x_23:
[----:B------:R-:W-:Y:S01]  /*2560*/  UISETP.NE.AND UP0, UPT, UR6, URZ, UPT ;  /* 0x0000003f0600728c */ /* 0x000fe2000bf05270 */
[----:B01----:R-:W0:Y:S01]  /*2570*/  LDC R14, c[0x0][0x28c] ;  /* 0x0000a300ff0e7b82 */ /* 0x003e220000000800 */
[----:B------:R-:W-:Y:S02]  /*2580*/  IMAD.U32 R15, RZ, RZ, UR25 ;  /* 0x00000019ff0f7e24 */ /* 0x000fe4000f8e00ff */
[----:B------:R-:W-:-:S06]  /*2590*/  USEL UR6, URZ, 0x1, !UP0 ;  /* 0x000000013f067887 */ /* 0x000fcc000c000000 */
[----:B------:R-:W-:-:S13]  /*25a0*/  ISETP.NE.AND P0, PT, RZ, UR6, PT ;  /* 0x00000006ff007c0c */ /* 0x000fda000bf05270 */
[----:B------:R-:W-:Y:S05]  /*25b0*/  @!P0 BRA `(.L_x_32) ;  /* 0x0000000000848947 */ /* 0x000fea0003800000 */
[----:B------:R-:W-:Y:S02]  /*25c0*/  WARPGROUP.DEPBAR.LE gsb0, 0x0 ;  /* 0x00008000000079c5 */ /* 0x000fe40000010000 */
[----:B------:R-:W-:Y:S01]  /*25d0*/  FADD R85, R24, R85 ;  /* 0x0000005518557221 */ /* 0x000fe20000000000 */
        /* <DEDUP_REMOVED lines=30> */
[----:B------:R-:W-:-:S07]  /*27c0*/  FADD R22, R22, R55 ;  /* 0x0000003716167221 */ /* 0x000fce0000000000 */
.L_x_32:
[----:B0-----:R-:W-:Y:S01]  /*27d0*/  ISETP.GE.AND P0, PT, R14, 0x1, PT ;  /* 0x000000010e00780c */ /* 0x001fe20003f06270 */
[----:B------:R0:W-:Y:S01]  /*27e0*/  SYNCS.ARRIVE.TRANS64.A1T0 RZ, [R15+UR24], RZ ;  /* 0x000000ff0fff79a7 */ /* 0x0001e20008100018 */
[----:B------:R-:W-:-:S11]  /*27f0*/  WARPGROUP.DEPBAR.LE gsb0, 0x0 ;  /* 0x00008000000079c5 */ /* 0x000fd60000010000 */
[----:B------:R-:W-:Y:S05]  /*2800*/  @!P0 BRA `(.L_x_33) ;  /* 0x0000000000388947 */ /* 0x000fea0003800000 */
[----:B------:R-:W-:-:S13]  /*2810*/  ISETP.NE.AND P0, PT, R86, 0x3, PT ;  /* 0x000000035600780c */ /* 0x000fda0003f05270 */
[----:B------:R-:W-:Y:S05]  /*2820*/  @!P0 BRA `(.L_x_34) ;  /* 0x0000000000048947 */ /* 0x000fea0003800000 */
[----:B------:R-:W-:Y:S01]  /*2830*/  BPT.TRAP 0x1 ;  /* 0x000000040000795c */ /* 0x000fe20000300000 */
.L_x_34:
[----:B------:R-:W-:Y:S01]  /*2840*/  UIADD3 UR8, UR14, UR5, URZ ;  /* 0x000000050e087290 */ /* 0x000fe2000fffe03f */
[----:B------:R-:W-:-:S03]  /*2850*/  ISETP.GT.U32.AND P0, PT, R7, 0x1, PT ;  /* 0x000000010700780c */ /* 0x000fc60003f04070 */
[----:B------:R-:W-:-:S04]  /*2860*/  USHF.R.U32.HI UR6, URZ, 0x2, UR8 ;  /* 0x000000023f067899 */ /* 0x000fc80008011608 */
[----:B------:R-:W-:-:S04]  /*2870*/  UIMAD.WIDE.U32 UR6, UR6, 0x24924925, URZ ;  /* 0x24924925060678a5 */ /* 0x000fc8000f8e003f */
[----:B------:R-:W-:-:S04]  /*2880*/  UIMAD UR6, UR7, -0x1c, UR8 ;  /* 0xffffffe4070678a4 */ /* 0x000fc8000f8e0208 */
[----:B------:R-:W-:-:S04]  /*2890*/  ULEA UR6, UR6, UR12, 0x3 ;  /* 0x0000000c06067291 */ /* 0x000fc8000f8e183f */
[----:B------:R-:W-:-:S04]  /*28a0*/  UIADD3 UR6, UR6, 0xe0, URZ ;  /* 0x000000e006067890 */ /* 0x000fc8000fffe03f */
[----:B------:R-:W-:-:S09]  /*28b0*/  UPRMT UR6, URZ, 0x654, UR6 ;  /* 0x000006543f067896 */ /* 0x000fd20008000006 */
[----:B------:R-:W-:Y:S01]  /*28c0*/  SYNCS.ARRIVE.TRANS64.RED.A1T0 RZ, [UR6], RZ ;  /* 0x000000ffffff79a7 */ /* 0x000fe20008100406 */
[----:B------:R-:W-:Y:S05]  /*28d0*/  @P0 BRA `(.L_x_33) ;  /* 0x0000000000040947 */ /* 0x000fea0003800000 */
[----:B------:R-:W-:Y:S01]  /*28e0*/  BPT.TRAP 0x1 ;  /* 0x000000040000795c */ /* 0x000fe20000300000 */
.L_x_33:
[----:B------:R-:W-:Y:S01]  /*28f0*/  SHF.L.U32 R14, R87, 0x1f, RZ ;  /* 0x0000001f570e7819 */ /* 0x000fe200000006ff */
[----:B------:R-:W-:Y:S01]  /*2900*/  UIADD3 UR5, UR23, UR5, URZ ;  /* 0x0000000517057290 */ /* 0x000fe2000fffe03f */
[----:B------:R-:W1:Y:S01]  /*2910*/  LDC R29, c[0x0][0x288] ;  /* 0x0000a200ff1d7b82 */ /* 0x000e620000000800 */
[----:B------:R-:W-:Y:S01]  /*2920*/  UISETP.GE.U32.AND UP1, UPT, UR23, 0x1c, UPT ;  /* 0x0000001c1700788c */ /* 0x000fe2000bf26070 */
[----:B------:R-:W-:Y:S01]  /*2930*/  IMAD.SHL.U32 R20, R18, 0x2, RZ ;  /* 0x0000000212147824 */ /* 0x000fe200078e00ff */
[----:B------:R-:W-:Y:S02]  /*2940*/  UISETP.GT.U32.AND UP0, UPT, UR5, 0x1b, UPT ;  /* 0x0000001b0500788c */ /* 0x000fe4000bf04070 */
[----:B------:R-:W-:Y:S02]  /*2950*/  USHF.R.U32.HI UR6, URZ, 0x2, UR5 ;  /* 0x000000023f067899 */ /* 0x000fe40008011605 */
[----:B------:R-:W-:Y:S01]  /*2960*/  UISETP.LT.U32.AND UP0, UPT, UR23, 0x1c, UP0 ;  /* 0x0000001c1700788c */ /* 0x000fe20008701070 */
[----:B------:R-:W2:Y:S01]  /*2970*/  SYNCS.PHASECHK.TRANS64.TRYWAIT P0, [UR15+0x8], R14 ;  /* 0x0000080eff0075a7 */ /* 0x000ea2000800014f */
[----:B------:R-:W-:Y:S01]  /*2980*/  UIMAD.WIDE.U32 UR6, UR6, 0x24924925, URZ ;  /* 0x24924925060678a5 */ /* 0x000fe2000f8e003f */
[----:B------:R-:W-:Y:S01]  /*2990*/  SHF.R.S32.HI R21, RZ, 0x1f, R20 ;  /* 0x0000001fff157819 */ /* 0x000fe20000011414 */
[----:B------:R-:W-:-:S02]  /*29a0*/  USEL UR8, URZ, 0x1, !UP0 ;  /* 0x000000013f087887 */ /* 0x000fc4000c000000 */
[----:B------:R-:W-:Y:S02]  /*29b0*/  UIMAD UR5, UR7, -0x1c, UR5 ;  /* 0xffffffe4070578a4 */ /* 0x000fe4000f8e0205 */
[----:B------:R-:W-:-:S04]  /*29c0*/  ULOP3.LUT UR4, UR4, UR8, URZ, 0x3c, !UPT ;  /* 0x0000000804047292 */ /* 0x000fc8000f8e3c3f */
[----:B------:R-:W-:Y:S01]  /*29d0*/  @UP1 ULOP3.LUT UR4, UR4, 0x1, UR7, 0x78, !UPT ;  /* 0x0000000104041892 */ /* 0x000fe2000f8e7807 */
[----:B-12---:R-:W-:Y:S11]  /*29e0*/  @!P0 BRA `(.L_x_35) ;  /* 0x0000004c00048947 */ /* 0x006ff60003800000 */
.L_x_153:
[----:B------:R-:W-:Y:S01]  /*29f0*/  IMAD.SHL.U32 R31, R4, 0x40, RZ ;  /* 0x00000040041f7824 */ /* 0x000fe200078e00ff */
[----:B------:R-:W-:Y:S01]  /*2a00*/  ULDC UR8, c[0x0][0x284] ;  /* 0x0000a10000087ab9 */ /* 0x000fe20000000800 */
[----:B------:R-:W-:Y:S01]  /*2a10*/  IMAD.SHL.U32 R4, R6, 0x40, RZ ;  /* 0x0000004006047824 */ /* 0x000fe200078e00ff */
[----:B------:R-:W-:Y:S01]  /*2a20*/  SHF.R.S32.HI R30, RZ, 0x1f, R5 ;  /* 0x0000001fff1e7819 */ /* 0x000fe20000011405 */
[----:B------:R-:W-:Y:S01]  /*2a30*/  ULDC.64 UR6, c[0x0][0x5d0] ;  /* 0x0001740000067ab9 */ /* 0x000fe20000000a00 */
[----:B------:R-:W-:Y:S01]  /*2a40*/  SHF.R.S32.HI R28, RZ, 0x1f, R31 ;  /* 0x0000001fff1c7819 */ /* 0x000fe2000001141f */
[----:B0-----:R-:W-:Y:S01]  /*2a50*/  IMAD.WIDE.U32 R14, R5, UR6, R20 ;  /* 0x00000006050e7c25 */ /* 0x001fe2000f8e0014 */
[----:B------:R-:W-:-:S03]  /*2a60*/  ISETP.GE.AND P0, PT, R4, UR8, PT ;  /* 0x0000000804007c0c */ /* 0x000fc6000bf06270 */
[----:B------:R-:W-:Y:S01]  /*2a70*/  IMAD R16, R30, UR6, RZ ;  /* 0x000000061e107c24 */ /* 0x000fe2000f8e02ff */
[C---:B------:R-:W-:Y:S02]  /*2a80*/  ISETP.GE.OR P0, PT, R31.reuse, R29, P0 ;  /* 0x0000001d1f00720c */ /* 0x040fe40000706670 */
[----:B------:R-:W-:Y:S01]  /*2a90*/  IADD3 R14, P1, R31, R14, RZ ;  /* 0x0000000e1f0e7210 */ /* 0x000fe20007f3e0ff */
[----:B------:R-:W-:-:S05]  /*2aa0*/  IMAD R17, R5, UR7, R16 ;  /* 0x0000000705117c24 */ /* 0x000fca000f8e0210 */
[----:B------:R-:W-:-:S05]  /*2ab0*/  IADD3.X R15, R28, R15, R17, P1, !PT ;  /* 0x0000000f1c0f7210 */ /* 0x000fca0000ffe411 */
[----:B------:R-:W-:Y:S05]  /*2ac0*/  @P0 BRA `(.L_x_36) ;  /* 0x0000002400a80947 */ /* 0x000fea0003800000 */
[----:B------:R-:W0:Y:S01]  /*2ad0*/  LDC.64 R24, c[0x0][0x5c8] ;  /* 0x00017200ff187b82 */ /* 0x000e220000000a00 */
[----:B------:R-:W-:Y:S01]  /*2ae0*/  IMAD.WIDE R26, R6, 0x40, R10 ;  /* 0x00000040061a7825 */ /* 0x000fe200078e020a */
[----:B------:R-:W-:Y:S01]  /*2af0*/  ULDC.64 UR6, c[0x0][0x5c0] ;  /* 0x0001700000067ab9 */ /* 0x000fe20000000a00 */
[----:B------:R-:W-:Y:S02]  /*2b00*/  BSSY B0, `(.L_x_36) ;  /* 0x0000266000007945 */ /* 0x000fe40003800000 */
[-C--:B0-----:R-:W-:Y:S02]  /*2b10*/  IMAD R6, R27, R24.reuse, RZ ;  /* 0x000000181b067224 */ /* 0x081fe400078e02ff */
[----:B------:R-:W-:-:S04]  /*2b20*/  IMAD.WIDE.U32 R14, R26, R24, R14 ;  /* 0x000000181a0e7225 */ /* 0x000fc800078e000e */
[----:B------:R-:W-:Y:S01]  /*2b30*/  IMAD R17, R26, R25, R6 ;  /* 0x000000191a117224 */ /* 0x000fe200078e0206 */
[----:B------:R-:W-:Y:S02]  /*2b40*/  LEA R16, P0, R24, R14, 0x3 ;  /* 0x0000000e18107211 */ /* 0x000fe400078018ff */
[----:B------:R-:W-:Y:S01]  /*2b50*/  IADD3 R14, P1, R14, UR6, RZ ;  /* 0x000000060e0e7c10 */ /* 0x000fe2000ff3e0ff */
[----:B------:R-:W-:Y:S01]  /*2b60*/  IMAD.IADD R17, R15, 0x1, R17 ;  /* 0x000000010f117824 */ /* 0x000fe200078e0211 */
[----:B------:R-:W-:-:S04]  /*2b70*/  IADD3 R16, P2, R16, UR6, RZ ;  /* 0x0000000610107c10 */ /* 0x000fc8000ff5e0ff */
[----:B------:R-:W-:Y:S01]  /*2b80*/  LEA.HI.X R6, R24, R17, R25, 0x3, P0 ;  /* 0x0000001118067211 */ /* 0x000fe200000f1c19 */
[----:B------:R-:W-:Y:S01]  /*2b90*/  IMAD R24, R18, -0x2, R29 ;  /* 0xfffffffe12187824 */ /* 0x000fe200078e021d */
[----:B-----5:R-:W-:Y:S02]  /*2ba0*/  FSETP.NEU.AND P0, PT, R13, RZ, PT ;  /* 0x000000ff0d00720b */ /* 0x020fe40003f0d000 */
[----:B------:R-:W-:Y:S01]  /*2bb0*/  IADD3.X R15, R17, UR7, RZ, P1, !PT ;  /* 0x00000007110f7c10 */ /* 0x000fe20008ffe4ff */
[----:B------:R-:W-:Y:S01]  /*2bc0*/  IMAD.IADD R24, R24, 0x1, -R31 ;  /* 0x0000000118187824 */ /* 0x000fe200078e0a1f */
[----:B------:R-:W-:Y:S01]  /*2bd0*/  IADD3.X R17, R6, UR7, RZ, P2, !PT ;  /* 0x0000000706117c10 */ /* 0x000fe200097fe4ff */
[----:B------:R-:W-:-:S08]  /*2be0*/  IMAD.IADD R6, R19, 0x1, -R4 ;  /* 0x0000000113067824 */ /* 0x000fd000078e0a04 */
[----:B------:R-:W-:Y:S05]  /*2bf0*/  @!P0 BRA `(.L_x_37) ;  /* 0x0000001c00188947 */ /* 0x000fea0003800000 */
[----:B------:R-:W-:Y:S01]  /*2c00*/  ULDC.64 UR6, c[0x0][0x5b8] ;  /* 0x00016e0000067ab9 */ /* 0x000fe20000000a00 */
[----:B------:R-:W-:Y:S01]  /*2c10*/  ULDC.64 UR8, c[0x0][0x5a8] ;  /* 0x00016a0000087ab9 */ /* 0x000fe20000000a00 */
[----:B------:R-:W-:Y:S01]  /*2c20*/  IMAD.WIDE.U32 R20, R5, UR6, R20 ;  /* 0x0000000605147c25 */ /* 0x000fe2000f8e0014 */
[----:B------:R-:W-:Y:S03]  /*2c30*/  BSSY B1, `(.L_x_38) ;  /* 0x0000010000017945 */ /* 0x000fe60003800000 */
[----:B------:R-:W-:Y:S01]  /*2c40*/  IMAD R4, R30, UR6, RZ ;  /* 0x000000061e047c24 */ /* 0x000fe2000f8e02ff */
[----:B------:R-:W-:-:S03]  /*2c50*/  IADD3 R20, P0, R31, R20, RZ ;  /* 0x000000141f147210 */ /* 0x000fc60007f1e0ff */
[----:B------:R-:W-:Y:S01]  /*2c60*/  IMAD R5, R5, UR7, R4 ;  /* 0x0000000705057c24 */ /* 0x000fe2000f8e0204 */
[----:B------:R-:W-:Y:S02]  /*2c70*/  ULDC.64 UR6, c[0x0][0x5b0] ;  /* 0x00016c0000067ab9 */ /* 0x000fe40000000a00 */
[----:B------:R-:W-:Y:S02]  /*2c80*/  IMAD R25, R27, UR6, RZ ;  /* 0x000000061b197c24 */ /* 0x000fe4000f8e02ff */
[----:B------:R-:W-:Y:S02]  /*2c90*/  IADD3.X R21, R28, R21, R5, P0, !PT ;  /* 0x000000151c157210 */ /* 0x000fe400007fe405 */
[----:B------:R-:W-:Y:S01]  /*2ca0*/  ISETP.GE.AND P0, PT, R24, 0x1, PT ;  /* 0x000000011800780c */ /* 0x000fe20003f06270 */
[C---:B------:R-:W-:Y:S02]  /*2cb0*/  IMAD R25, R26.reuse, UR7, R25 ;  /* 0x000000071a197c24 */ /* 0x040fe4000f8e0219 */
[----:B------:R-:W-:Y:S01]  /*2cc0*/  IMAD.WIDE.U32 R4, R26, UR6, R20 ;  /* 0x000000061a047c25 */ /* 0x000fe2000f8e0014 */
[----:B------:R-:W-:-:S02]  /*2cd0*/  ISETP.LT.OR P3, PT, R6, 0x1, !P0 ;  /* 0x000000010600780c */ /* 0x000fc40004761670 */
[----:B------:R-:W-:-:S04]  /*2ce0*/  IADD3 R4, P1, R4, UR8, RZ ;  /* 0x0000000804047c10 */ /* 0x000fc8000ff3e0ff */
[--C-:B------:R-:W-:Y:S02]  /*2cf0*/  IADD3.X R5, R5, UR9, R25.reuse, P1, !PT ;  /* 0x0000000905057c10 */ /* 0x100fe40008ffe419 */
[----:B------:R-:W-:-:S05]  /*2d00*/  PRMT R25, RZ, 0x7610, R25 ;  /* 0x00007610ff197816 */ /* 0x000fca0000000019 */
[----:B------:R-:W-:Y:S05]  /*2d10*/  @P3 BRA `(.L_x_39) ;  /* 0x0000000000043947 */ /* 0x000fea0003800000 */
[----:B------:R0:W5:Y:S02]  /*2d20*/  LDG.E.U8 R25, desc[UR20][R4.64] ;  /* 0x0000001404197981 */ /* 0x000164000c1e1100 */
.L_x_39:
[----:B------:R-:W-:Y:S05]  /*2d30*/  BSYNC B1 ;  /* 0x0000000000017941 */ /* 0x000fea0003800000 */
.L_x_38:
[----:B-----5:R-:W-:Y:S01]  /*2d40*/  LOP3.LUT R25, R25, 0xff, RZ, 0xc0, !PT ;  /* 0x000000ff19197812 */ /* 0x020fe200078ec0ff */
[----:B------:R-:W-:Y:S01]  /*2d50*/  BSSY B1, `(.L_x_40) ;  /* 0x000000c000017945 */ /* 0x000fe20003800000 */
[----:B------:R-:W-:Y:S02]  /*2d60*/  ISETP.GE.AND P1, PT, R24, 0x2, PT ;  /* 0x000000021800780c */ /* 0x000fe40003f26270 */
[----:B------:R-:W-:Y:S02]  /*2d70*/  F2FP.F16.E5M2.UNPACK_B R25, R25 ;  /* 0x00000019ff19723e */ /* 0x000fe400020004ff */
[----:B------:R-:W-:-:S03]  /*2d80*/  ISETP.LT.OR P2, PT, R6, 0x1, !P1 ;  /* 0x000000010600780c */ /* 0x000fc60004f41670 */
[----:B------:R-:W-:Y:S01]  /*2d90*/  HADD2.F32 R28, -RZ, R25.H0_H0 ;  /* 0x20000019ff1c7230 */ /* 0x000fe20000004100 */
[----:B------:R-:W-:-:S04]  /*2da0*/  PRMT R25, RZ, 0x7610, R25 ;  /* 0x00007610ff197816 */ /* 0x000fc80000000019 */
[----:B------:R-:W-:-:S04]  /*2db0*/  FMUL R28, R28, R13 ;  /* 0x0000000d1c1c7220 */ /* 0x000fc80000400000 */
[----:B------:R-:W-:-:S05]  /*2dc0*/  FFMA R28, R85, R12, R28 ;  /* 0x0000000c551c7223 */ /* 0x000fca000000001c */
[----:B------:R-:W-:-:S05]  /*2dd0*/  F2FP.SATFINITE.E5M2.F32.PACK_AB_MERGE_C R29, RZ, R28, RZ ;  /* 0x0000001cff1d723e */ /* 0x000fca00048060ff */
[----:B------:R1:W-:Y:S01]  /*2de0*/  @!P3 STG.E.U8 desc[UR20][R14.64], R29 ;  /* 0x0000001d0e00b986 */ /* 0x0003e2000c101114 */
[----:B------:R-:W-:Y:S05]  /*2df0*/  @P2 BRA `(.L_x_41) ;  /* 0x0000000000042947 */ /* 0x000fea0003800000 */
[----:B------:R2:W5:Y:S02]  /*2e00*/  LDG.E.U8 R25, desc[UR20][R4.64+0x1] ;  /* 0x0000011404197981 */ /* 0x000564000c1e1100 */
.L_x_41:
[----:B------:R-:W-:Y:S05]  /*2e10*/  BSYNC B1 ;  /* 0x0000000000017941 */ /* 0x000fea0003800000 */
.L_x_40:
[----:B-----5:R-:W-:Y:S01]  /*2e20*/  LOP3.LUT R25, R25, 0xff, RZ, 0xc0, !PT ;  /* 0x000000ff19197812 */ /* 0x020fe200078ec0ff */
[----:B------:R-:W-:Y:S01]  /*2e30*/  BSSY B1, `(.L_x_42) ;  /* 0x0000012000017945 */ /* 0x000fe20003800000 */
[----:B-1----:R-:W-:Y:S02]  /*2e40*/  IADD3 R29, P3, R26, 0x8, RZ ;  /* 0x000000081a1d7810 */ /* 0x002fe40007f7e0ff */
[----:B------:R-:W-:Y:S02]  /*2e50*/  F2FP.F16.E5M2.UNPACK_B R25, R25 ;  /* 0x00000019ff19723e */ /* 0x000fe400020004ff */
[----:B------:R-:W-:Y:S01]  /*2e60*/  ISETP.LT.OR P0, PT, R6, 0x9, !P0 ;  /* 0x000000090600780c */ /* 0x000fe20004701670 */
[----:B------:R-:W-:Y:S02]  /*2e70*/  IMAD.X R27, RZ, RZ, R27, P3 ;  /* 0x000000ffff1b7224 */ /* 0x000fe400018e061b */
[----:B------:R-:W-:Y:S02]  /*2e80*/  HADD2.F32 R26, -RZ, R25.H0_H0 ;  /* 0x20000019ff1a7230 */ /* 0x000fe40000004100 */
[----:B------:R-:W-:-:S04]  /*2e90*/  IMAD.WIDE.U32 R20, R29, UR6, R20 ;  /* 0x000000061d147c25 */ /* 0x000fc8000f8e0014 */
[----:B------:R-:W-:Y:S01]  /*2ea0*/  FMUL R25, R26, R13 ;  /* 0x0000000d1a197220 */ /* 0x000fe20000400000 */
[----:B------:R-:W-:Y:S01]  /*2eb0*/  IMAD R26, R27, UR6, RZ ;  /* 0x000000061b1a7c24 */ /* 0x000fe2000f8e02ff */
[----:B------:R-:W-:Y:S02]  /*2ec0*/  IADD3 R20, P3, R20, UR8, RZ ;  /* 0x0000000814147c10 */ /* 0x000fe4000ff7e0ff */
[----:B------:R-:W-:Y:S01]  /*2ed0*/  FFMA R25, R84, R12, R25 ;  /* 0x0000000c54197223 */ /* 0x000fe20000000019 */
[----:B------:R-:W-:-:S04]  /*2ee0*/  IMAD R29, R29, UR7, R26 ;  /* 0x000000071d1d7c24 */ /* 0x000fc8000f8e021a */
[----:B------:R-:W-:Y:S02]  /*2ef0*/  F2FP.SATFINITE.E5M2.F32.PACK_AB_MERGE_C R27, RZ, R25, RZ ;  /* 0x00000019ff1b723e */ /* 0x000fe400048060ff */
[----:B------:R-:W-:Y:S02]  /*2f00*/  IADD3.X R21, R21, UR9, R29, P3, !PT ;  /* 0x0000000915157c10 */ /* 0x000fe40009ffe41d */
[----:B------:R-:W-:Y:S01]  /*2f10*/  PRMT R25, RZ, 0x7610, R25 ;  /* 0x00007610ff197816 */ /* 0x000fe20000000019 */
[----:B------:R1:W-:Y:S01]  /*2f20*/  @!P2 STG.E.U8 desc[UR20][R14.64+0x1], R27 ;  /* 0x0000011b0e00a986 */ /* 0x0003e2000c101114 */
[----:B------:R-:W-:Y:S05]  /*2f30*/  @P0 BRA `(.L_x_43) ;  /* 0x0000000000040947 */ /* 0x000fea0003800000 */
[----:B------:R3:W5:Y:S02]  /*2f40*/  LDG.E.U8 R25, desc[UR20][R20.64] ;  /* 0x0000001414197981 */ /* 0x000764000c1e1100 */
.L_x_43:
[----:B------:R-:W-:Y:S05]  /*2f50*/  BSYNC B1 ;  /* 0x0000000000017941 */ /* 0x000fea0003800000 */
.L_x_42:
[----:B-----5:R-:W-:Y:S01]  /*2f60*/  LOP3.LUT R25, R25, 0xff, RZ, 0xc0, !PT ;  /* 0x000000ff19197812 */ /* 0x020fe200078ec0ff */
[----:B------:R-:W-:Y:S01]  /*2f70*/  BSSY B1, `(.L_x_44) ;  /* 0x000000b000017945 */ /* 0x000fe20003800000 */
[----:B------:R-:W-:Y:S02]  /*2f80*/  ISETP.LT.OR P1, PT, R6, 0x9, !P1 ;  /* 0x000000090600780c */ /* 0x000fe40004f21670 */
[----:B------:R-:W-:-:S05]  /*2f90*/  F2FP.F16.E5M2.UNPACK_B R25, R25 ;  /* 0x00000019ff19723e */ /* 0x000fca00020004ff */
[----:B------:R-:W-:Y:S01]  /*2fa0*/  HADD2.F32 R26, -RZ, R25.H0_H0 ;  /* 0x20000019ff1a7230 */ /* 0x000fe20000004100 */
[----:B------:R-:W-:-:S04]  /*2fb0*/  PRMT R25, RZ, 0x7610, R25 ;  /* 0x00007610ff197816 */ /* 0x000fc80000000019 */
[----:B------:R-:W-:-:S04]  /*2fc0*/  FMUL R26, R26, R13 ;  /* 0x0000000d1a1a7220 */ /* 0x000fc80000400000 */
[----:B------:R-:W-:-:S05]  /*2fd0*/  FFMA R26, R83, R12, R26 ;  /* 0x0000000c531a7223 */ /* 0x000fca000000001a */
[----:B-1----:R-:W-:-:S05]  /*2fe0*/  F2FP.SATFINITE.E5M2.F32.PACK_AB_MERGE_C R27, RZ, R26, RZ ;  /* 0x0000001aff1b723e */ /* 0x002fca00048060ff */
[----:B------:R1:W-:Y:S01]  /*2ff0*/  @!P0 STG.E.U8 desc[UR20][R16.64], R27 ;  /* 0x0000001b10008986 */ /* 0x0003e2000c101114 */
[----:B------:R-:W-:Y:S05]  /*3000*/  @P1 BRA `(.L_x_45) ;  /* 0x0000000000041947 */ /* 0x000fea0003800000 */
[----:B------:R4:W5:Y:S02]  /*3010*/  LDG.E.U8 R25, desc[UR20][R20.64+0x1] ;  /* 0x0000011414197981 */ /* 0x000964000c1e1100 */
.L_x_45:
[----:B------:R-:W-:Y:S05]  /*3020*/  BSYNC B1 ;  /* 0x0000000000017941 */ /* 0x000fea0003800000 */
.L_x_44:
[----:B-----5:R-:W-:Y:S01]  /*3030*/  LOP3.LUT R25, R25, 0xff, RZ, 0xc0, !PT ;  /* 0x000000ff19197812 */ /* 0x020fe200078ec0ff */
[----:B------:R-:W-:Y:S01]  /*3040*/  BSSY B1, `(.L_x_46) ;  /* 0x000000c000017945 */ /* 0x000fe20003800000 */
[----:B------:R-:W-:Y:S02]  /*3050*/  ISETP.GE.AND P0, PT, R24, 0x9, PT ;  /* 0x000000091800780c */ /* 0x000fe40003f06270 */
[----:B------:R-:W-:Y:S02]  /*3060*/  F2FP.F16.E5M2.UNPACK_B R25, R25 ;  /* 0x00000019ff19723e */ /* 0x000fe400020004ff */
[----:B------:R-:W-:-:S03]  /*3070*/  ISETP.LT.OR P2, PT, R6, 0x1, !P0 ;  /* 0x000000010600780c */ /* 0x000fc60004741670 */
[----:B------:R-:W-:-:S05]  /*3080*/  HADD2.F32 R26, -RZ, R25.H0_H0 ;  /* 0x20000019ff1a7230 */ /* 0x000fca0000004100 */
[----:B------:R-:W-:-:S04]  /*3090*/  FMUL R25, R26, R13 ;  /* 0x0000000d1a197220 */ /* 0x000fc80000400000 */
[----:B------:R-:W-:-:S05]  /*30a0*/  FFMA R25, R82, R12, R25 ;  /* 0x0000000c52197223 */ /* 0x000fca0000000019 */
[----:B-1----:R-:W-:Y:S02]  /*30b0*/  F2FP.SATFINITE.E5M2.F32.PACK_AB_MERGE_C R27, RZ, R25, RZ ;  /* 0x00000019ff1b723e */ /* 0x002fe400048060ff */
[----:B------:R-:W-:-:S03]  /*30c0*/  PRMT R25, RZ, 0x7610, R25 ;  /* 0x00007610ff197816 */ /* 0x000fc60000000019 */
[----:B------:R1:W-:Y:S01]  /*30d0*/  @!P1 STG.E.U8 desc[UR20][R16.64+0x1], R27 ;  /* 0x0000011b10009986 */ /* 0x0003e2000c101114 */
[----:B------:R-:W-:Y:S05]  /*30e0*/  @P2 BRA `(.L_x_47) ;  /* 0x0000000000042947 */ /* 0x000fea0003800000 */
[----:B------:R0:W5:Y:S02]  /*30f0*/  LDG.E.U8 R25, desc[UR20][R4.64+0x8] ;  /* 0x0000081404197981 */ /* 0x000164000c1e1100 */
.L_x_47:
[----:B------:R-:W-:Y:S05]  /*3100*/  BSYNC B1 ;  /* 0x0000000000017941 */ /* 0x000fea0003800000 */
.L_x_46:
        /* <DEDUP_REMOVED lines=13> */
.L_x_49:
[----:B------:R-:W-:Y:S05]  /*31e0*/  BSYNC B1 ;  /* 0x0000000000017941 */ /* 0x000fea0003800000 */
.L_x_48:
[----:B-----5:R-:W-:Y:S01]  /*31f0*/  LOP3.LUT R25, R25, 0xff, RZ, 0xc0, !PT ;  /* 0x000000ff19197812 */ /* 0x020fe200078ec0ff */
[----:B------:R-:W-:Y:S01]  /*3200*/  BSSY B1, `(.L_x_50) ;  /* 0x000000b000017945 */ /* 0x000fe20003800000 */
[----:B------:R-:W-:Y:S02]  /*3210*/  ISETP.LT.OR P0, PT, R6, 0x9, !P0 ;  /* 0x000000090600780c */ /* 0x000fe40004701670 */
[----:B------:R-:W-:-:S05]  /*3220*/  F2FP.F16.E5M2.UNPACK_B R25, R25 ;  /* 0x00000019ff19723e */ /* 0x000fca00020004ff */
        /* <DEDUP_REMOVED lines=8> */
.L_x_51:
[----:B------:R-:W-:Y:S05]  /*32b0*/  BSYNC B1 ;  /* 0x0000000000017941 */ /* 0x000fea0003800000 */
.L_x_50:
        /* <DEDUP_REMOVED lines=12> */
.L_x_53:
[----:B------:R-:W-:Y:S05]  /*3380*/  BSYNC B1 ;  /* 0x0000000000017941 */ /* 0x000fea0003800000 */
.L_x_52:
        /* <DEDUP_REMOVED lines=13> */
.L_x_55:
[----:B------:R-:W-:Y:S05]  /*3460*/  BSYNC B1 ;  /* 0x0000000000017941 */ /* 0x000fea0003800000 */
.L_x_54:
        /* <DEDUP_REMOVED lines=13> */
.L_x_57:
[----:B------:R-:W-:Y:S05]  /*3540*/  BSYNC B1 ;  /* 0x0000000000017941 */ /* 0x000fea0003800000 */
.L_x_56:
        /* <DEDUP_REMOVED lines=12> */
.L_x_59:
[----:B------:R-:W-:Y:S05]  /*3610*/  BSYNC B1 ;  /* 0x0000000000017941 */ /* 0x000fea0003800000 */
.L_x_58:
        /* <DEDUP_REMOVED lines=12> */
.L_x_61:
[----:B------:R-:W-:Y:S05]  /*36e0*/  BSYNC B1 ;  /* 0x0000000000017941 */ /* 0x000fea0003800000 */
.L_x_60:
        /* <DEDUP_REMOVED lines=13> */
.L_x_63:
[----:B------:R-:W-:Y:S05]  /*37c0*/  BSYNC B1 ;  /* 0x0000000000017941 */ /* 0x000fea0003800000 */
.L_x_62:
        /* <DEDUP_REMOVED lines=13> */
.L_x_65:
[----:B------:R-:W-:Y:S05]  /*38a0*/  BSYNC B1 ;  /* 0x0000000000017941 */ /* 0x000fea0003800000 */
.L_x_64:
        /* <DEDUP_REMOVED lines=12> */
.L_x_67:
[----:B------:R-:W-:Y:S05]  /*3970*/  BSYNC B1 ;  /* 0x0000000000017941 */ /* 0x000fea0003800000 */
.L_x_66:
        /* <DEDUP_REMOVED lines=12> */
.L_x_69:
[----:B------:R-:W-:Y:S05]  /*3a40*/  BSYNC B1 ;  /* 0x0000000000017941 */ /* 0x000fea0003800000 */
.L_x_68:
        /* <DEDUP_REMOVED lines=13> */
.L_x_71:
[----:B------:R-:W-:Y:S05]  /*3b20*/  BSYNC B1 ;  /* 0x0000000000017941 */ /* 0x000fea0003800000 */
.L_x_70:
        /* <DEDUP_REMOVED lines=13> */
.L_x_73:
[----:B------:R-:W-:Y:S05]  /*3c00*/  BSYNC B1 ;  /* 0x0000000000017941 */ /* 0x000fea0003800000 */
.L_x_72:
        /* <DEDUP_REMOVED lines=12> */
.L_x_75:
[----:B------:R-:W-:Y:S05]  /*3cd0*/  BSYNC B1 ;  /* 0x0000000000017941 */ /* 0x000fea0003800000 */
.L_x_74:
        /* <DEDUP_REMOVED lines=12> */
.L_x_77:
[----:B------:R-:W-:Y:S05]  /*3da0*/  BSYNC B1 ;  /* 0x0000000000017941 */ /* 0x000fea0003800000 */
.L_x_76:
        /* <DEDUP_REMOVED lines=13> */
.L_x_79:
[----:B------:R-:W-:Y:S05]  /*3e80*/  BSYNC B1 ;  /* 0x0000000000017941 */ /* 0x000fea0003800000 */
.L_x_78:
        /* <DEDUP_REMOVED lines=13> */
.L_x_81:
[----:B------:R-:W-:Y:S05]  /*3f60*/  BSYNC B1 ;  /* 0x0000000000017941 */ /* 0x000fea0003800000 */
.L_x_80:
        /* <DEDUP_REMOVED lines=12> */
.L_x_83:
[----:B------:R-:W-:Y:S05]  /*4030*/  BSYNC B1 ;  /* 0x0000000000017941 */ /* 0x000fea0003800000 */
.L_x_82:
        /* <DEDUP_REMOVED lines=12> */
.L_x_85:
[----:B------:R-:W-:Y:S05]  /*4100*/  BSYNC B1 ;  /* 0x0000000000017941 */ /* 0x000fea0003800000 */
.L_x_84:
        /* <DEDUP_REMOVED lines=13> */
.L_x_87:
[----:B------:R-:W-:Y:S05]  /*41e0*/  BSYNC B1 ;  /* 0x0000000000017941 */ /* 0x000fea0003800000 */
.L_x_86:
        /* <DEDUP_REMOVED lines=13> */
.L_x_89:
[----:B------:R-:W-:Y:S05]  /*42c0*/  BSYNC B1 ;  /* 0x0000000000017941 */ /* 0x000fea0003800000 */
.L_x_88:
        /* <DEDUP_REMOVED lines=12> */
.L_x_91:
[----:B------:R-:W-:Y:S05]  /*4390*/  BSYNC B1 ;  /* 0x0000000000017941 */ /* 0x000fea0003800000 */
.L_x_90:
        /* <DEDUP_REMOVED lines=12> */
.L_x_93:
[----:B------:R-:W-:Y:S05]  /*4460*/  BSYNC B1 ;  /* 0x0000000000017941 */ /* 0x000fea0003800000 */
.L_x_92:
        /* <DEDUP_REMOVED lines=13> */
.L_x_95:
[----:B------:R-:W-:Y:S05]  /*4540*/  BSYNC B1 ;  /* 0x0000000000017941 */ /* 0x000fea0003800000 */
.L_x_94:
[----:B-----5:R-:W-:Y:S01]  /*4550*/  LOP3.LUT R25, R25, 0xff, RZ, 0xc0, !PT ;  /* 0x000000ff19197812 */ /* 0x020fe200078ec0ff */
[----:B------:R-:W-:Y:S01]  /*4560*/  BSSY B1, `(.L_x_96) ;  /* 0x000000c000017945 */ /* 0x000fe20003800000 */
[----:B------:R-:W-:Y:S02]  /*4570*/  ISETP.GE.AND P1, PT, R24, 0x3a, PT ;  /* 0x0000003a1800780c */ /* 0x000fe40003f26270 */
[----:B------:R-:W-:Y:S02]  /*4580*/  F2FP.F16.E5M2.UNPACK_B R25, R25 ;  /* 0x00000019ff19723e */ /* 0x000fe400020004ff */
[----:B------:R-:W-:Y:S02]  /*4590*/  ISETP.LT.OR P3, PT, R6, 0x1, !P1 ;  /* 0x000000010600780c */ /* 0x000fe40004f61670 */
[----:B------:R-:W-:Y:S01]  /*45a0*/  PRMT R24, RZ, 0x7610, R24 ;  /* 0x00007610ff187816 */ /* 0x000fe20000000018 */
[----:B------:R-:W-:-:S05]  /*45b0*/  HADD2.F32 R26, -RZ, R25.H0_H0 ;  /* 0x20000019ff1a7230 */ /* 0x000fca0000004100 */
[----:B------:R-:W-:-:S04]  /*45c0*/  FMUL R26, R26, R13 ;  /* 0x0000000d1a1a7220 */ /* 0x000fc80000400000 */
[----:B------:R-:W-:-:S05]  /*45d0*/  FFMA R26, R57, R12, R26 ;  /* 0x0000000c391a7223 */ /* 0x000fca000000001a */
[----:B------:R-:W-:-:S05]  /*45e0*/  F2FP.SATFINITE.E5M2.F32.PACK_AB_MERGE_C R25, RZ, R26, RZ ;  /* 0x0000001aff19723e */ /* 0x000fca00048060ff */
[----:B------:R0:W-:Y:S01]  /*45f0*/  @!P2 STG.E.U8 desc[UR20][R14.64+0x38], R25 ;  /* 0x000038190e00a986 */ /* 0x0001e2000c101114 */
[----:B------:R-:W-:Y:S05]  /*4600*/  @P3 BRA `(.L_x_97) ;  /* 0x0000000000043947 */ /* 0x000fea0003800000 */
[----:B------:R0:W5:Y:S02]  /*4610*/  LDG.E.U8 R24, desc[UR20][R4.64+0x39] ;  /* 0x0000391404187981 */ /* 0x000164000c1e1100 */
.L_x_97:
[----:B------:R-:W-:Y:S05]  /*4620*/  BSYNC B1 ;  /* 0x0000000000017941 */ /* 0x000fea0003800000 */
.L_x_96:
[----:B-----5:R-:W-:Y:S01]  /*4630*/  LOP3.LUT R24, R24, 0xff, RZ, 0xc0, !PT ;  /* 0x000000ff18187812 */ /* 0x020fe200078ec0ff */
[----:B------:R-:W-:Y:S01]  /*4640*/  BSSY B1, `(.L_x_98) ;  /* 0x000000b000017945 */ /* 0x000fe20003800000 */
[----:B------:R-:W-:Y:S02]  /*4650*/  ISETP.LT.OR P0, PT, R6, 0x9, !P0 ;  /* 0x000000090600780c */ /* 0x000fe40004701670 */
[----:B------:R-:W-:Y:S02]  /*4660*/  F2FP.F16.E5M2.UNPACK_B R24, R24 ;  /* 0x00000018ff18723e */ /* 0x000fe400020004ff */
[----:B0-2---:R-:W-:-:S03]  /*4670*/  PRMT R4, RZ, 0x7610, R4 ;  /* 0x00007610ff047816 */ /* 0x005fc60000000004 */
[----:B------:R-:W-:-:S05]  /*4680*/  HADD2.F32 R24, -RZ, R24.H0_H0 ;  /* 0x20000018ff187230 */ /* 0x000fca0000004100 */
[----:B------:R-:W-:-:S04]  /*4690*/  FMUL R5, R24, R13 ;  /* 0x0000000d18057220 */ /* 0x000fc80000400000 */
[----:B------:R-:W-:-:S05]  /*46a0*/  FFMA R5, R56, R12, R5 ;  /* 0x0000000c38057223 */ /* 0x000fca0000000005 */
[----:B------:R-:W-:-:S05]  /*46b0*/  F2FP.SATFINITE.E5M2.F32.PACK_AB_MERGE_C R5, RZ, R5, RZ ;  /* 0x00000005ff05723e */ /* 0x000fca00048060ff */
[----:B------:R0:W-:Y:S01]  /*46c0*/  @!P3 STG.E.U8 desc[UR20][R14.64+0x39], R5 ;  /* 0x000039050e00b986 */ /* 0x0001e2000c101114 */
[----:B------:R-:W-:Y:S05]  /*46d0*/  @P0 BRA `(.L_x_99) ;  /* 0x0000000000040947 */ /* 0x000fea0003800000 */
[----:B------:R2:W5:Y:S02]  /*46e0*/  LDG.E.U8 R4, desc[UR20][R20.64+0x38] ;  /* 0x0000381414047981 */ /* 0x000564000c1e1100 */
.L_x_99:
[----:B------:R-:W-:Y:S05]  /*46f0*/  BSYNC B1 ;  /* 0x0000000000017941 */ /* 0x000fea0003800000 */
.L_x_98:
[----:B-----5:R-:W-:Y:S01]  /*4700*/  LOP3.LUT R4, R4, 0xff, RZ, 0xc0, !PT ;  /* 0x000000ff04047812 */ /* 0x020fe200078ec0ff */
[----:B------:R-:W-:Y:S01]  /*4710*/  BSSY B1, `(.L_x_100) ;  /* 0x000000b000017945 */ /* 0x000fe20003800000 */
[----:B------:R-:W-:Y:S02]  /*4720*/  ISETP.LT.OR P1, PT, R6, 0x9, !P1 ;  /* 0x000000090600780c */ /* 0x000fe40004f21670 */
[----:B------:R-:W-:-:S05]  /*4730*/  F2FP.F16.E5M2.UNPACK_B R4, R4 ;  /* 0x00000004ff04723e */ /* 0x000fca00020004ff */
[----:B------:R-:W-:-:S05]  /*4740*/  HADD2.F32 R4, -RZ, R4.H0_H0 ;  /* 0x20000004ff047230 */ /* 0x000fca0000004100 */
[----:B------:R-:W-:-:S04]  /*4750*/  FMUL R4, R4, R13 ;  /* 0x0000000d04047220 */ /* 0x000fc80000400000 */
[----:B------:R-:W-:-:S05]  /*4760*/  FFMA R4, R23, R12, R4 ;  /* 0x0000000c17047223 */ /* 0x000fca0000000004 */
[----:B0-----:R-:W-:Y:S02]  /*4770*/  F2FP.SATFINITE.E5M2.F32.PACK_AB_MERGE_C R5, RZ, R4, RZ ;  /* 0x00000004ff05723e */ /* 0x001fe400048060ff */
[----:B------:R-:W-:-:S03]  /*4780*/  PRMT R4, RZ, 0x7610, R4 ;  /* 0x00007610ff047816 */ /* 0x000fc60000000004 */
[----:B------:R0:W-:Y:S01]  /*4790*/  @!P0 STG.E.U8 desc[UR20][R16.64+0x38], R5 ;  /* 0x0000380510008986 */ /* 0x0001e2000c101114 */
[----:B------:R-:W-:Y:S05]  /*47a0*/  @P1 BRA `(.L_x_101) ;  /* 0x0000000000041947 */ /* 0x000fea0003800000 */
[----:B------:R0:W5:Y:S02]  /*47b0*/  LDG.E.U8 R4, desc[UR20][R20.64+0x39] ;  /* 0x0000391414047981 */ /* 0x000164000c1e1100 */
.L_x_101:
[----:B------:R-:W-:Y:S05]  /*47c0*/  BSYNC B1 ;  /* 0x0000000000017941 */ /* 0x000fea0003800000 */
.L_x_100:
[----:B------:R-:W-:Y:S05]  /*47d0*/  @P1 BRA `(.L_x_102) ;  /* 0x0000000800601947 */ /* 0x000fea0003800000 */
[----:B-----5:R-:W-:-:S04]  /*47e0*/  LOP3.LUT R4, R4, 0xff, RZ, 0xc0, !PT ;  /* 0x000000ff04047812 */ /* 0x020fc800078ec0ff */
[----:B------:R-:W-:-:S05]  /*47f0*/  F2FP.F16.E5M2.UNPACK_B R4, R4 ;  /* 0x00000004ff04723e */ /* 0x000fca00020004ff */
[----:B------:R-:W-:-:S05]  /*4800*/  HADD2.F32 R4, -RZ, R4.H0_H0 ;  /* 0x20000004ff047230 */ /* 0x000fca0000004100 */
[----:B0-----:R-:W-:-:S04]  /*4810*/  FMUL R5, R4, R13 ;  /* 0x0000000d04057220 */ /* 0x001fc80000400000 */
[----:B------:R-:W-:-:S05]  /*4820*/  FFMA R5, R22, R12, R5 ;  /* 0x0000000c16057223 */ /* 0x000fca0000000005 */
[----:B------:R-:W-:-:S05]  /*4830*/  F2FP.SATFINITE.E5M2.F32.PACK_AB_MERGE_C R5, RZ, R5, RZ ;  /* 0x00000005ff05723e */ /* 0x000fca00048060ff */
[----:B------:R0:W-:Y:S01]  /*4840*/  STG.E.U8 desc[UR20][R16.64+0x39], R5 ;  /* 0x0000390510007986 */ /* 0x0001e2000c101114 */
[----:B------:R-:W-:Y:S05]  /*4850*/  BRA `(.L_x_102) ;  /* 0x0000000800407947 */ /* 0x000fea0003800000 */
.L_x_37:
[C---:B------:R-:W-:Y:S01]  /*4860*/  ISETP.GE.AND P3, PT, R24.reuse, 0x1, PT ;  /* 0x000000011800780c */ /* 0x040fe20003f66270 */
[-C--:B------:R-:W-:Y:S01]  /*4870*/  FMUL R85, R85, R12.reuse ;  /* 0x0000000c55557220 */ /* 0x080fe20000400000 */
[----:B------:R-:W-:Y:S01]  /*4880*/  ISETP.GE.AND P0, PT, R24, 0x2, PT ;  /* 0x000000021800780c */ /* 0x000fe20003f06270 */
[-C--:B------:R-:W-:Y:S01]  /*4890*/  FMUL R84, R84, R12.reuse ;  /* 0x0000000c54547220 */ /* 0x080fe20000400000 */
[C---:B------:R-:W-:Y:S01]  /*48a0*/  ISETP.LT.OR P1, PT, R6.reuse, 0x1, !P3 ;  /* 0x000000010600780c */ /* 0x040fe20005f21670 */
[-C--:B------:R-:W-:Y:S01]  /*48b0*/  FMUL R83, R83, R12.reuse ;  /* 0x0000000c53537220 */ /* 0x080fe20000400000 */
[----:B------:R-:W-:Y:S01]  /*48c0*/  ISETP.LT.OR P2, PT, R6, 0x1, !P0 ;  /* 0x000000010600780c */ /* 0x000fe20004741670 */
[-C--:B------:R-:W-:Y:S01]  /*48d0*/  FMUL R82, R82, R12.reuse ;  /* 0x0000000c52527220 */ /* 0x080fe20000400000 */
[----:B------:R-:W-:Y:S01]  /*48e0*/  ISETP.LT.OR P3, PT, R6, 0x9, !P3 ;  /* 0x000000090600780c */ /* 0x000fe20005f61670 */
[-C--:B------:R-:W-:Y:S01]  /*48f0*/  FMUL R81, R81, R12.reuse ;  /* 0x0000000c51517220 */ /* 0x080fe20000400000 */
[----:B------:R-:W-:Y:S01]  /*4900*/  F2FP.SATFINITE.E5M2.F32.PACK_AB_MERGE_C R85, RZ, R85, RZ ;  /* 0x00000055ff55723e */ /* 0x000fe200048060ff */
[----:B------:R-:W-:Y:S01]  /*4910*/  FMUL R80, R80, R12 ;  /* 0x0000000c50507220 */ /* 0x000fe20000400000 */
[----:B------:R-:W-:Y:S01]  /*4920*/  F2FP.SATFINITE.E5M2.F32.PACK_AB_MERGE_C R5, RZ, R84, RZ ;  /* 0x00000054ff05723e */ /* 0x000fe200048060ff */
[-C--:B------:R-:W-:Y:S01]  /*4930*/  FMUL R79, R79, R12.reuse ;  /* 0x0000000c4f4f7220 */ /* 0x080fe20000400000 */
[----:B------:R-:W-:Y:S01]  /*4940*/  F2FP.SATFINITE.E5M2.F32.PACK_AB_MERGE_C R83, RZ, R83, RZ ;  /* 0x00000053ff53723e */ /* 0x000fe200048060ff */
[-C--:B------:R-:W-:Y:S01]  /*4950*/  FMUL R78, R78, R12.reuse ;  /* 0x0000000c4e4e7220 */ /* 0x080fe20000400000 */
[----:B------:R-:W-:Y:S01]  /*4960*/  ISETP.LT.OR P0, PT, R6, 0x9, !P0 ;  /* 0x000000090600780c */ /* 0x000fe20004701670 */
[----:B------:R-:W-:Y:S01]  /*4970*/  @!P1 STG.E.U8 desc[UR20][R14.64], R85 ;  /* 0x000000550e009986 */ /* 0x000fe2000c101114 */
[C---:B------:R-:W-:Y:S01]  /*4980*/  ISETP.GE.AND P1, PT, R24.reuse, 0x9, PT ;  /* 0x000000091800780c */ /* 0x040fe20003f26270 */
[-C--:B------:R-:W-:Y:S01]  /*4990*/  FMUL R77, R77, R12.reuse ;  /* 0x0000000c4d4d7220 */ /* 0x080fe20000400000 */
[----:B------:R-:W-:Y:S01]  /*49a0*/  F2FP.SATFINITE.E5M2.F32.PACK_AB_MERGE_C R81, RZ, R81, RZ ;  /* 0x00000051ff51723e */ /* 0x000fe200048060ff */
[----:B------:R0:W-:Y:S01]  /*49b0*/  @!P2 STG.E.U8 desc[UR20][R14.64+0x1], R5 ;  /* 0x000001050e00a986 */ /* 0x0001e2000c101114 */
[----:B------:R-:W-:Y:S01]  /*49c0*/  ISETP.GE.AND P2, PT, R24, 0xa, PT ;  /* 0x0000000a1800780c */ /* 0x000fe20003f46270 */
[----:B------:R-:W-:Y:S01]  /*49d0*/  FMUL R76, R76, R12 ;  /* 0x0000000c4c4c7220 */ /* 0x000fe20000400000 */
[----:B------:R-:W-:Y:S01]  /*49e0*/  F2FP.SATFINITE.E5M2.F32.PACK_AB_MERGE_C R21, RZ, R80, RZ ;  /* 0x00000050ff15723e */ /* 0x000fe200048060ff */
[----:B------:R-:W-:Y:S01]  /*49f0*/  @!P3 STG.E.U8 desc[UR20][R16.64], R83 ;  /* 0x000000531000b986 */ /* 0x000fe2000c101114 */
[----:B------:R-:W-:Y:S01]  /*4a00*/  ISETP.LT.OR P3, PT, R6, 0x1, !P1 ;  /* 0x000000010600780c */ /* 0x000fe20004f61670 */
[-C--:B------:R-:W-:Y:S01]  /*4a10*/  FMUL R74, R74, R12.reuse ;  /* 0x0000000c4a4a7220 */ /* 0x080fe20000400000 */
[C---:B------:R-:W-:Y:S01]  /*4a20*/  ISETP.LT.OR P5, PT, R6.reuse, 0x1, !P2 ;  /* 0x000000010600780c */ /* 0x040fe200057a1670 */
[-C--:B------:R-:W-:Y:S01]  /*4a30*/  FMUL R75, R75, R12.reuse ;  /* 0x0000000c4b4b7220 */ /* 0x080fe20000400000 */
[----:B------:R-:W-:Y:S01]  /*4a40*/  ISETP.LT.OR P1, PT, R6, 0x9, !P1 ;  /* 0x000000090600780c */ /* 0x000fe20004f21670 */
[-C--:B------:R-:W-:Y:S01]  /*4a50*/  FMUL R73, R73, R12.reuse ;  /* 0x0000000c49497220 */ /* 0x080fe20000400000 */
[----:B------:R-:W-:Y:S01]  /*4a60*/  F2FP.SATFINITE.E5M2.F32.PACK_AB_MERGE_C R79, RZ, R79, RZ ;  /* 0x0000004fff4f723e */ /* 0x000fe200048060ff */
[----:B------:R-:W-:Y:S01]  /*4a70*/  FMUL R72, R72, R12 ;  /* 0x0000000c48487220 */ /* 0x000fe20000400000 */
[----:B0-----:R-:W-:Y:S01]  /*4a80*/  F2FP.SATFINITE.E5M2.F32.PACK_AB_MERGE_C R5, RZ, R82, RZ ;  /* 0x00000052ff05723e */ /* 0x001fe200048060ff */
[-C--:B------:R-:W-:Y:S01]  /*4a90*/  FMUL R70, R70, R12.reuse ;  /* 0x0000000c46467220 */ /* 0x080fe20000400000 */
[----:B------:R-:W-:Y:S01]  /*4aa0*/  ISETP.LT.OR P2, PT, R6, 0x9, !P2 ;  /* 0x000000090600780c */ /* 0x000fe20005741670 */
[----:B------:R-:W-:Y:S01]  /*4ab0*/  FMUL R71, R71, R12 ;  /* 0x0000000c47477220 */ /* 0x000fe20000400000 */
[----:B------:R-:W-:Y:S01]  /*4ac0*/  F2FP.SATFINITE.E5M2.F32.PACK_AB_MERGE_C R25, RZ, R78, RZ ;  /* 0x0000004eff19723e */ /* 0x000fe200048060ff */
[----:B------:R0:W-:Y:S01]  /*4ad0*/  @!P0 STG.E.U8 desc[UR20][R16.64+0x1], R5 ;  /* 0x0000010510008986 */ /* 0x0001e2000c101114 */
[C---:B------:R-:W-:Y:S01]  /*4ae0*/  ISETP.GE.AND P0, PT, R24.reuse, 0x11, PT ;  /* 0x000000111800780c */ /* 0x040fe20003f06270 */
[-C--:B------:R-:W-:Y:S01]  /*4af0*/  FMUL R69, R69, R12.reuse ;  /* 0x0000000c45457220 */ /* 0x080fe20000400000 */
[----:B------:R-:W-:Y:S01]  /*4b00*/  F2FP.SATFINITE.E5M2.F32.PACK_AB_MERGE_C R77, RZ, R77, RZ ;  /* 0x0000004dff4d723e */ /* 0x000fe200048060ff */
[----:B------:R-:W-:Y:S01]  /*4b10*/  @!P3 STG.E.U8 desc[UR20][R14.64+0x8], R81 ;  /* 0x000008510e00b986 */ /* 0x000fe2000c101114 */
[----:B------:R-:W-:Y:S01]  /*4b20*/  ISETP.GE.AND P3, PT, R24, 0x12, PT ;  /* 0x000000121800780c */ /* 0x000fe20003f66270 */
[-C--:B------:R-:W-:Y:S01]  /*4b30*/  FMUL R68, R68, R12.reuse ;  /* 0x0000000c44447220 */ /* 0x080fe20000400000 */
[----:B------:R-:W-:Y:S01]  /*4b40*/  F2FP.SATFINITE.E5M2.F32.PACK_AB_MERGE_C R75, RZ, R75, RZ ;  /* 0x0000004bff4b723e */ /* 0x000fe200048060ff */
[----:B------:R1:W-:Y:S01]  /*4b50*/  @!P5 STG.E.U8 desc[UR20][R14.64+0x9], R21 ;  /* 0x000009150e00d986 */ /* 0x0003e2000c101114 */
[C---:B------:R-:W-:Y:S01]  /*4b60*/  ISETP.LT.OR P5, PT, R6.reuse, 0x1, !P3 ;  /* 0x000000010600780c */ /* 0x040fe20005fa1670 */
[-C--:B------:R-:W-:Y:S01]  /*4b70*/  FMUL R67, R67, R12.reuse ;  /* 0x0000000c43437220 */ /* 0x080fe20000400000 */
[C---:B------:R-:W-:Y:S01]  /*4b80*/  ISETP.LT.OR P3, PT, R6.reuse, 0x9, !P3 ;  /* 0x000000090600780c */ /* 0x040fe20005f61670 */
[----:B------:R-:W-:Y:S01]  /*4b90*/  @!P1 STG.E.U8 desc[UR20][R16.64+0x8], R79 ;  /* 0x0000084f10009986 */ /* 0x000fe2000c101114 */
[----:B------:R-:W-:Y:S01]  /*4ba0*/  ISETP.LT.OR P1, PT, R6, 0x1, !P0 ;  /* 0x000000010600780c */ /* 0x000fe20004721670 */
[----:B------:R-:W-:Y:S01]  /*4bb0*/  FMUL R66, R66, R12 ;  /* 0x0000000c42427220 */ /* 0x000fe20000400000 */
[----:B0-----:R-:W-:Y:S01]  /*4bc0*/  F2FP.SATFINITE.E5M2.F32.PACK_AB_MERGE_C R5, RZ, R76, RZ ;  /* 0x0000004cff05723e */ /* 0x001fe200048060ff */
[----:B------:R-:W-:Y:S01]  /*4bd0*/  @!P2 STG.E.U8 desc[UR20][R16.64+0x9], R25 ;  /* 0x000009191000a986 */ /* 0x000fe2000c101114 */
[----:B------:R-:W-:Y:S01]  /*4be0*/  ISETP.GE.AND P2, PT, R24, 0x19, PT ;  /* 0x000000191800780c */ /* 0x000fe20003f46270 */
[-C--:B------:R-:W-:Y:S01]  /*4bf0*/  FMUL R65, R65, R12.reuse ;  /* 0x0000000c41417220 */ /* 0x080fe20000400000 */
[----:B------:R-:W-:Y:S01]  /*4c00*/  ISETP.LT.OR P0, PT, R6, 0x9, !P0 ;  /* 0x000000090600780c */ /* 0x000fe20004701670 */
[----:B------:R-:W-:Y:S01]  /*4c10*/  FMUL R64, R64, R12 ;  /* 0x0000000c40407220 */ /* 0x000fe20000400000 */
[----:B------:R-:W-:Y:S01]  /*4c20*/  ISETP.LT.OR P6, PT, R6, 0x1, !P2 ;  /* 0x000000010600780c */ /* 0x000fe200057c1670 */
[----:B------:R0:W-:Y:S01]  /*4c30*/  @!P5 STG.E.U8 desc[UR20][R14.64+0x11], R5 ;  /* 0x000011050e00d986 */ /* 0x0001e2000c101114 */
[----:B-1----:R-:W-:Y:S01]  /*4c40*/  F2FP.SATFINITE.E5M2.F32.PACK_AB_MERGE_C R21, RZ, R74, RZ ;  /* 0x0000004aff15723e */ /* 0x002fe200048060ff */
[-C--:B------:R-:W-:Y:S01]  /*4c50*/  FMUL R62, R62, R12.reuse ;  /* 0x0000000c3e3e7220 */ /* 0x080fe20000400000 */
[----:B------:R-:W-:Y:S01]  /*4c60*/  F2FP.SATFINITE.E5M2.F32.PACK_AB_MERGE_C R73, RZ, R73, RZ ;  /* 0x00000049ff49723e */ /* 0x000fe200048060ff */
[----:B------:R-:W-:Y:S01]  /*4c70*/  @!P1 STG.E.U8 desc[UR20][R14.64+0x10], R77 ;  /* 0x0000104d0e009986 */ /* 0x000fe2000c101114 */
[----:B------:R-:W-:Y:S01]  /*4c80*/  ISETP.GE.AND P1, PT, R24, 0x1a, PT ;  /* 0x0000001a1800780c */ /* 0x000fe20003f26270 */
[-C--:B------:R-:W-:Y:S01]  /*4c90*/  FMUL R63, R63, R12.reuse ;  /* 0x0000000c3f3f7220 */ /* 0x080fe20000400000 */
[C---:B------:R-:W-:Y:S01]  /*4ca0*/  ISETP.LT.OR P2, PT, R6.reuse, 0x9, !P2 ;  /* 0x000000090600780c */ /* 0x040fe20005741670 */
[----:B------:R1:W-:Y:S01]  /*4cb0*/  @!P3 STG.E.U8 desc[UR20][R16.64+0x11], R21 ;  /* 0x000011151000b986 */ /* 0x0003e2000c101114 */
[C---:B------:R-:W-:Y:S01]  /*4cc0*/  ISETP.LT.OR P5, PT, R6.reuse, 0x1, !P1 ;  /* 0x000000010600780c */ /* 0x040fe20004fa1670 */
[----:B------:R-:W-:Y:S01]  /*4cd0*/  FMUL R61, R61, R12 ;  /* 0x0000000c3d3d7220 */ /* 0x000fe20000400000 */
[----:B------:R-:W-:Y:S01]  /*4ce0*/  ISETP.LT.OR P3, PT, R6, 0x9, !P1 ;  /* 0x000000090600780c */ /* 0x000fe20004f61670 */
[----:B------:R-:W-:Y:S01]  /*4cf0*/  @!P0 STG.E.U8 desc[UR20][R16.64+0x10], R75 ;  /* 0x0000104b10008986 */ /* 0x000fe2000c101114 */
[----:B0-----:R-:W-:Y:S01]  /*4d00*/  F2FP.SATFINITE.E5M2.F32.PACK_AB_MERGE_C R5, RZ, R72, RZ ;  /* 0x00000048ff05723e */ /* 0x001fe200048060ff */
[-C--:B------:R-:W-:Y:S01]  /*4d10*/  FMUL R60, R60, R12.reuse ;  /* 0x0000000c3c3c7220 */ /* 0x080fe20000400000 */
[C---:B------:R-:W-:Y:S01]  /*4d20*/  ISETP.GE.AND P0, PT, R24.reuse, 0x21, PT ;  /* 0x000000211800780c */ /* 0x040fe20003f06270 */
[----:B------:R-:W-:Y:S01]  /*4d30*/  @!P6 STG.E.U8 desc[UR20][R14.64+0x18], R73 ;  /* 0x000018490e00e986 */ /* 0x000fe2000c101114 */
[----:B------:R-:W-:Y:S01]  /*4d40*/  ISETP.GE.AND P1, PT, R24, 0x22, PT ;  /* 0x000000221800780c */ /* 0x000fe20003f26270 */
[-C--:B------:R-:W-:Y:S01]  /*4d50*/  FMUL R59, R59, R12.reuse ;  /* 0x0000000c3b3b7220 */ /* 0x080fe20000400000 */
[----:B------:R-:W-:Y:S01]  /*4d60*/  ISETP.LT.OR P6, PT, R6, 0x1, !P0 ;  /* 0x000000010600780c */ /* 0x000fe200047c1670 */
[----:B------:R-:W-:Y:S01]  /*4d70*/  FMUL R58, R58, R12 ;  /* 0x0000000c3a3a7220 */ /* 0x000fe20000400000 */
[----:B-1----:R-:W-:Y:S01]  /*4d80*/  F2FP.SATFINITE.E5M2.F32.PACK_AB_MERGE_C R21, RZ, R70, RZ ;  /* 0x00000046ff15723e */ /* 0x002fe200048060ff */
[----:B------:R0:W-:Y:S01]  /*4d90*/  @!P5 STG.E.U8 desc[UR20][R14.64+0x19], R5 ;  /* 0x000019050e00d986 */ /* 0x0001e2000c101114 */
[----:B------:R-:W-:Y:S01]  /*4da0*/  ISETP.LT.OR P5, PT, R6, 0x1, !P1 ;  /* 0x000000010600780c */ /* 0x000fe20004fa1670 */
[-C--:B------:R-:W-:Y:S01]  /*4db0*/  FMUL R57, R57, R12.reuse ;  /* 0x0000000c39397220 */ /* 0x080fe20000400000 */
[----:B------:R-:W-:Y:S01]  /*4dc0*/  F2FP.SATFINITE.E5M2.F32.PACK_AB_MERGE_C R71, RZ, R71, RZ ;  /* 0x00000047ff47723e */ /* 0x000fe200048060ff */
[----:B------:R1:W-:Y:S01]  /*4dd0*/  @!P3 STG.E.U8 desc[UR20][R16.64+0x19], R21 ;  /* 0x000019151000b986 */ /* 0x0003e2000c101114 */
[----:B------:R-:W-:Y:S01]  /*4de0*/  F2FP.SATFINITE.E5M2.F32.PACK_AB_MERGE_C R69, RZ, R69, RZ ;  /* 0x00000045ff45723e */ /* 0x000fe200048060ff */
[----:B------:R-:W-:Y:S01]  /*4df0*/  FMUL R56, R56, R12 ;  /* 0x0000000c38387220 */ /* 0x000fe20000400000 */
[----:B------:R-:W-:Y:S01]  /*4e00*/  F2FP.SATFINITE.E5M2.F32.PACK_AB_MERGE_C R25, RZ, R68, RZ ;  /* 0x00000044ff19723e */ /* 0x000fe200048060ff */
[----:B------:R-:W-:Y:S01]  /*4e10*/  @!P2 STG.E.U8 desc[UR20][R16.64+0x18], R71 ;  /* 0x000018471000a986 */ /* 0x000fe2000c101114 */
[----:B------:R-:W-:Y:S01]  /*4e20*/  ISETP.LT.OR P3, PT, R6, 0x9, !P1 ;  /* 0x000000090600780c */ /* 0x000fe20004f61670 */
[-C--:B------:R-:W-:Y:S01]  /*4e30*/  FMUL R23, R23, R12.reuse ;  /* 0x0000000c17177220 */ /* 0x080fe20000400000 */
[----:B------:R-:W-:Y:S01]  /*4e40*/  ISETP.GE.AND P2, PT, R24, 0x29, PT ;  /* 0x000000291800780c */ /* 0x000fe20003f46270 */
[----:B------:R-:W-:Y:S01]  /*4e50*/  @!P6 STG.E.U8 desc[UR20][R14.64+0x20], R69 ;  /* 0x000020450e00e986 */ /* 0x000fe2000c101114 */
[----:B------:R-:W-:Y:S01]  /*4e60*/  ISETP.LT.OR P0, PT, R6, 0x9, !P0 ;  /* 0x000000090600780c */ /* 0x000fe20004701670 */
[----:B------:R-:W-:Y:S01]  /*4e70*/  FMUL R22, R22, R12 ;  /* 0x0000000c16167220 */ /* 0x000fe20000400000 */
[----:B------:R-:W-:Y:S01]  /*4e80*/  ISETP.GE.AND P1, PT, R24, 0x2a, PT ;  /* 0x0000002a1800780c */ /* 0x000fe20003f26270 */
[----:B------:R-:W-:Y:S01]  /*4e90*/  @!P5 STG.E.U8 desc[UR20][R14.64+0x21], R25 ;  /* 0x000021190e00d986 */ /* 0x000fe2000c101114 */
[----:B------:R-:W-:-:S02]  /*4ea0*/  ISETP.LT.OR P6, PT, R6, 0x1, !P2 ;  /* 0x000000010600780c */ /* 0x000fc400057c1670 */
[C---:B------:R-:W-:Y:S02]  /*4eb0*/  ISETP.LT.OR P5, PT, R6.reuse, 0x1, !P1 ;  /* 0x000000010600780c */ /* 0x040fe40004fa1670 */
[----:B------:R-:W-:Y:S02]  /*4ec0*/  F2FP.SATFINITE.E5M2.F32.PACK_AB_MERGE_C R67, RZ, R67, RZ ;  /* 0x00000043ff43723e */ /* 0x000fe400048060ff */
[----:B0-----:R-:W-:Y:S02]  /*4ed0*/  F2FP.SATFINITE.E5M2.F32.PACK_AB_MERGE_C R5, RZ, R66, RZ ;  /* 0x00000042ff05723e */ /* 0x001fe400048060ff */
[----:B------:R-:W-:Y:S01]  /*4ee0*/  F2FP.SATFINITE.E5M2.F32.PACK_AB_MERGE_C R65, RZ, R65, RZ ;  /* 0x00000041ff41723e */ /* 0x000fe200048060ff */
[----:B------:R-:W-:Y:S01]  /*4ef0*/  @!P0 STG.E.U8 desc[UR20][R16.64+0x20], R67 ;  /* 0x0000204310008986 */ /* 0x000fe2000c101114 */
[----:B-1----:R-:W-:Y:S02]  /*4f00*/  F2FP.SATFINITE.E5M2.F32.PACK_AB_MERGE_C R21, RZ, R64, RZ ;  /* 0x00000040ff15723e */ /* 0x002fe400048060ff */
[C---:B------:R-:W-:Y:S01]  /*4f10*/  ISETP.LT.OR P1, PT, R6.reuse, 0x9, !P1 ;  /* 0x000000090600780c */ /* 0x040fe20004f21670 */
[----:B------:R0:W-:Y:S01]  /*4f20*/  @!P3 STG.E.U8 desc[UR20][R16.64+0x21], R5 ;  /* 0x000021051000b986 */ /* 0x0001e2000c101114 */
[----:B------:R-:W-:-:S02]  /*4f30*/  ISETP.LT.OR P2, PT, R6, 0x9, !P2 ;  /* 0x000000090600780c */ /* 0x000fc40005741670 */
[C---:B------:R-:W-:Y:S01]  /*4f40*/  ISETP.GE.AND P3, PT, R24.reuse, 0x31, PT ;  /* 0x000000311800780c */ /* 0x040fe20003f66270 */
[----:B------:R-:W-:Y:S01]  /*4f50*/  @!P6 STG.E.U8 desc[UR20][R14.64+0x28], R65 ;  /* 0x000028410e00e986 */ /* 0x000fe2000c101114 */
[----:B------:R-:W-:Y:S02]  /*4f60*/  ISETP.GE.AND P0, PT, R24, 0x32, PT ;  /* 0x000000321800780c */ /* 0x000fe40003f06270 */
[----:B------:R-:W-:Y:S01]  /*4f70*/  F2FP.SATFINITE.E5M2.F32.PACK_AB_MERGE_C R63, RZ, R63, RZ ;  /* 0x0000003fff3f723e */ /* 0x000fe200048060ff */
[----:B------:R1:W-:Y:S01]  /*4f80*/  @!P5 STG.E.U8 desc[UR20][R14.64+0x29], R21 ;  /* 0x000029150e00d986 */ /* 0x0003e2000c101114 */
[C---:B------:R-:W-:Y:S02]  /*4f90*/  ISETP.LT.OR P5, PT, R6.reuse, 0x1, !P3 ;  /* 0x000000010600780c */ /* 0x040fe40005fa1670 */
[----:B------:R-:W-:Y:S02]  /*4fa0*/  ISETP.LT.OR P6, PT, R6, 0x1, !P0 ;  /* 0x000000010600780c */ /* 0x000fe400047c1670 */
[----:B0-----:R-:W-:Y:S01]  /*4fb0*/  F2FP.SATFINITE.E5M2.F32.PACK_AB_MERGE_C R5, RZ, R62, RZ ;  /* 0x0000003eff05723e */ /* 0x001fe200048060ff */
[----:B------:R-:W-:Y:S01]  /*4fc0*/  @!P2 STG.E.U8 desc[UR20][R16.64+0x28], R63 ;  /* 0x0000283f1000a986 */ /* 0x000fe2000c101114 */
[----:B------:R-:W-:-:S02]  /*4fd0*/  F2FP.SATFINITE.E5M2.F32.PACK_AB_MERGE_C R61, RZ, R61, RZ ;  /* 0x0000003dff3d723e */ /* 0x000fc400048060ff */
[----:B------:R-:W-:Y:S01]  /*4fe0*/  ISETP.GE.AND P2, PT, R24, 0x3a, PT ;  /* 0x0000003a1800780c */ /* 0x000fe20003f46270 */
[----:B------:R0:W-:Y:S01]  /*4ff0*/  @!P1 STG.E.U8 desc[UR20][R16.64+0x29], R5 ;  /* 0x0000290510009986 */ /* 0x0001e2000c101114 */
[----:B------:R-:W-:Y:S02]  /*5000*/  ISETP.LT.OR P1, PT, R6, 0x9, !P3 ;  /* 0x000000090600780c */ /* 0x000fe40005f21670 */
[----:B-1----:R-:W-:Y:S01]  /*5010*/  F2FP.SATFINITE.E5M2.F32.PACK_AB_MERGE_C R21, RZ, R60, RZ ;  /* 0x0000003cff15723e */ /* 0x002fe200048060ff */
[----:B------:R-:W-:Y:S01]  /*5020*/  @!P5 STG.E.U8 desc[UR20][R14.64+0x30], R61 ;  /* 0x0000303d0e00d986 */ /* 0x000fe2000c101114 */
[----:B------:R-:W-:Y:S02]  /*5030*/  ISETP.GE.AND P3, PT, R24, 0x39, PT ;  /* 0x000000391800780c */ /* 0x000fe40003f66270 */
[C---:B------:R-:W-:Y:S01]  /*5040*/  ISETP.LT.OR P0, PT, R6.reuse, 0x9, !P0 ;  /* 0x000000090600780c */ /* 0x040fe20004701670 */
[----:B------:R1:W-:Y:S01]  /*5050*/  @!P6 STG.E.U8 desc[UR20][R14.64+0x31], R21 ;  /* 0x000031150e00e986 */ /* 0x0003e2000c101114 */
[----:B------:R-:W-:-:S02]  /*5060*/  ISETP.LT.OR P5, PT, R6, 0x1, !P3 ;  /* 0x000000010600780c */ /* 0x000fc40005fa1670 */
[C---:B------:R-:W-:Y:S02]  /*5070*/  ISETP.LT.OR P6, PT, R6.reuse, 0x1, !P2 ;  /* 0x000000010600780c */ /* 0x040fe400057c1670 */
[C---:B------:R-:W-:Y:S02]  /*5080*/  ISETP.LT.OR P3, PT, R6.reuse, 0x9, !P3 ;  /* 0x000000090600780c */ /* 0x040fe40005f61670 */
[----:B------:R-:W-:Y:S02]  /*5090*/  ISETP.LT.OR P2, PT, R6, 0x9, !P2 ;  /* 0x000000090600780c */ /* 0x000fe40005741670 */
[----:B------:R-:W-:Y:S02]  /*50a0*/  F2FP.SATFINITE.E5M2.F32.PACK_AB_MERGE_C R59, RZ, R59, RZ ;  /* 0x0000003bff3b723e */ /* 0x000fe400048060ff */
[----:B0-----:R-:W-:Y:S02]  /*50b0*/  F2FP.SATFINITE.E5M2.F32.PACK_AB_MERGE_C R5, RZ, R58, RZ ;  /* 0x0000003aff05723e */ /* 0x001fe400048060ff */
[----:B------:R-:W-:Y:S01]  /*50c0*/  F2FP.SATFINITE.E5M2.F32.PACK_AB_MERGE_C R57, RZ, R57, RZ ;  /* 0x00000039ff39723e */ /* 0x000fe200048060ff */
[----:B------:R0:W-:Y:S01]  /*50d0*/  @!P1 STG.E.U8 desc[UR20][R16.64+0x30], R59 ;  /* 0x0000303b10009986 */ /* 0x0001e2000c101114 */
[----:B-1----:R-:W-:-:S02]  /*50e0*/  F2FP.SATFINITE.E5M2.F32.PACK_AB_MERGE_C R21, RZ, R56, RZ ;  /* 0x00000038ff15723e */ /* 0x002fc400048060ff */
[----:B------:R-:W-:Y:S01]  /*50f0*/  F2FP.SATFINITE.E5M2.F32.PACK_AB_MERGE_C R23, RZ, R23, RZ ;  /* 0x00000017ff17723e */ /* 0x000fe200048060ff */
[----:B------:R0:W-:Y:S01]  /*5100*/  @!P0 STG.E.U8 desc[UR20][R16.64+0x31], R5 ;  /* 0x0000310510008986 */ /* 0x0001e2000c101114 */
[----:B------:R-:W-:-:S03]  /*5110*/  F2FP.SATFINITE.E5M2.F32.PACK_AB_MERGE_C R25, RZ, R22, RZ ;  /* 0x00000016ff19723e */ /* 0x000fc600048060ff */
[----:B------:R0:W-:Y:S04]  /*5120*/  @!P5 STG.E.U8 desc[UR20][R14.64+0x38], R57 ;  /* 0x000038390e00d986 */ /* 0x0001e8000c101114 */
[----:B------:R0:W-:Y:S04]  /*5130*/  @!P6 STG.E.U8 desc[UR20][R14.64+0x39], R21 ;  /* 0x000039150e00e986 */ /* 0x0001e8000c101114 */
[----:B------:R0:W-:Y:S04]  /*5140*/  @!P3 STG.E.U8 desc[UR20][R16.64+0x38], R23 ;  /* 0x000038171000b986 */ /* 0x0001e8000c101114 */
[----:B------:R0:W-:Y:S02]  /*5150*/  @!P2 STG.E.U8 desc[UR20][R16.64+0x39], R25 ;  /* 0x000039191000a986 */ /* 0x0001e4000c101114 */
.L_x_102:
[----:B------:R-:W-:Y:S05]  /*5160*/  BSYNC B0 ;  /* 0x0000000000007941 */ /* 0x000fea0003800000 */
.L_x_36:
[C---:B------:R-:W-:Y:S01]  /*5170*/  LEA R2, P0, R8.reuse, R2, 0x1 ;  /* 0x0000000208027211 */ /* 0x040fe200078008ff */
[----:B------:R-:W-:Y:S01]  /*5180*/  ULDC.64 UR6, c[0x0][0x650] ;  /* 0x0001940000067ab9 */ /* 0x000fe20000000a00 */
[----:B-----5:R-:W-:Y:S01]  /*5190*/  IMAD.U32 R4, RZ, RZ, UR16 ;  /* 0x00000010ff047e24 */ /* 0x020fe2000f8e00ff */
[----:B0-----:R-:W-:Y:S01]  /*51a0*/  PRMT R14, RZ, 0x7610, R14 ;  /* 0x00007610ff0e7816 */ /* 0x001fe2000000000e */
[----:B------:R-:W-:Y:S01]  /*51b0*/  IMAD.MOV.U32 R6, RZ, RZ, -0x1 ;  /* 0xffffffffff067424 */ /* 0x000fe200078e00ff */
[----:B------:R-:W-:Y:S01]  /*51c0*/  LEA.HI.X R3, R8, R3, R0, 0x1, P0 ;  /* 0x0000000308037211 */ /* 0x000fe200000f0c00 */
[----:B------:R0:W-:Y:S01]  /*51d0*/  SYNCS.ARRIVE.TRANS64.A1T0 RZ, [R4+UR24], RZ ;  /* 0x000000ff04ff79a7 */ /* 0x0001e20008100018 */
[----:B------:R-:W-:Y:S01]  /*51e0*/  ISETP.GE.U32.AND P0, PT, R2, UR6, PT ;  /* 0x0000000602007c0c */ /* 0x000fe2000bf06070 */
[----:B------:R-:W-:-:S03]  /*51f0*/  IMAD.MOV.U32 R5, RZ, RZ, -0x1 ;  /* 0xffffffffff057424 */ /* 0x000fc600078e00ff */
[----:B------:R-:W-:Y:S01]  /*5200*/  ISETP.GE.U32.AND.EX P0, PT, R3, UR7, PT, P0 ;  /* 0x0000000703007c0c */ /* 0x000fe2000bf06100 */
[----:B0-----:R-:W-:-:S12]  /*5210*/  IMAD.MOV.U32 R4, RZ, RZ, -0x1 ;  /* 0xffffffffff047424 */ /* 0x001fd800078e00ff */
[----:B------:R-:W-:Y:S05]  /*5220*/  @P0 BRA `(.L_x_103) ;  /* 0x0000000400600947 */ /* 0x000fea0003800000 */
[----:B------:R-:W0:Y:S01]  /*5230*/  S2R R26, SR_CTAID.X ;  /* 0x00000000001a7919 */ /* 0x000e220000002500 */
[----:B--234-:R-:W2:Y:S01]  /*5240*/  LDC.64 R20, c[0x0][0x628] ;  /* 0x00018a00ff147b82 */ /* 0x01cea20000000a00 */
[----:B------:R-:W-:Y:S01]  /*5250*/  ULDC UR6, c[0x0][0x150] ;  /* 0x0000540000067ab9 */ /* 0x000fe20000000800 */
[----:B-1----:R-:W-:Y:S01]  /*5260*/  IMAD.MOV.U32 R16, RZ, RZ, R2 ;  /* 0x000000ffff107224 */ /* 0x002fe200078e0002 */
[----:B------:R-:W1:Y:S01]  /*5270*/  S2R R28, SR_CTAID.Y ;  /* 0x00000000001c7919 */ /* 0x000e620000002600 */
[----:B------:R-:W-:-:S04]  /*5280*/  IMAD.MOV.U32 R17, RZ, RZ, R3 ;  /* 0x000000ffff117224 */ /* 0x000fc800078e0003 */
[----:B------:R-:W3:Y:S08]  /*5290*/  LDC R29, c[0x0][0x144] ;  /* 0x00005100ff1d7b82 */ /* 0x000ef00000000800 */
[----:B------:R-:W4:Y:S08]  /*52a0*/  LDC R6, c[0x0][0x630] ;  /* 0x00018c00ff067b82 */ /* 0x000f300000000800 */
[----:B------:R-:W1:Y:S01]  /*52b0*/  LDC.64 R24, c[0x0][0x620] ;  /* 0x00018800ff187b82 */ /* 0x000e620000000a00 */
[----:B--2---:R-:W-:-:S04]  /*52c0*/  ISETP.NE.U32.AND P0, PT, R20, RZ, PT ;  /* 0x000000ff1400720c */ /* 0x004fc80003f05070 */
[----:B------:R-:W-:Y:S02]  /*52d0*/  ISETP.NE.AND.EX P0, PT, R21, RZ, PT, P0 ;  /* 0x000000ff1500720c */ /* 0x000fe40003f05300 */
[----:B0-----:R-:W-:-:S05]  /*52e0*/  I2FP.F32.U32 R4, R26 ;  /* 0x0000001a00047245 */ /* 0x001fca0000201000 */
[----:B------:R-:W-:-:S04]  /*52f0*/  FMUL R4, R4, UR6 ;  /* 0x0000000604047c20 */ /* 0x000fc80008400000 */
[----:B------:R0:W2:Y:S02]  /*5300*/  F2I.U32.TRUNC.NTZ R27, R4 ;  /* 0x00000004001b7305 */ /* 0x0000a4000020f000 */
[----:B---34-:R-:W-:Y:S05]  /*5310*/  @!P0 BRA `(.L_x_104) ;  /* 0x0000000000288947 */ /* 0x018fea0003800000 */
[----:B------:R-:W3:Y:S02]  /*5320*/  LDC R5, c[0x0][0x634] ;  /* 0x00018d00ff057b82 */ /* 0x000ee40000000800 */
[----:B---3--:R-:W-:-:S05]  /*5330*/  IADD3 R17, P0, R2, R5, RZ ;  /* 0x0000000502117210 */ /* 0x008fca0007f1e0ff */
[----:B------:R-:W-:-:S04]  /*5340*/  IMAD.X R23, RZ, RZ, R3, P0 ;  /* 0x000000ffff177224 */ /* 0x000fc800000e0603 */
[----:B0-----:R-:W-:-:S04]  /*5350*/  IMAD.WIDE.U32 R4, R23, R20, RZ ;  /* 0x0000001417047225 */ /* 0x001fc800078e00ff */
[----:B------:R-:W-:-:S04]  /*5360*/  IMAD.WIDE.U32 R14, P0, R17, R21, R4 ;  /* 0x00000015110e7225 */ /* 0x000fc80007800004 */
[----:B------:R-:W-:-:S04]  /*5370*/  IMAD.WIDE.U32 R4, R17, R20, RZ ;  /* 0x0000001411047225 */ /* 0x000fc800078e00ff */
[----:B------:R-:W-:Y:S01]  /*5380*/  IMAD.X R17, RZ, RZ, RZ, P0 ;  /* 0x000000ffff117224 */ /* 0x000fe200000e06ff */
[----:B------:R-:W-:Y:S01]  /*5390*/  IADD3 RZ, P0, R5, R14, RZ ;  /* 0x0000000e05ff7210 */ /* 0x000fe20007f1e0ff */
[----:B------:R-:W-:-:S04]  /*53a0*/  IMAD.MOV.U32 R16, RZ, RZ, R15 ;  /* 0x000000ffff107224 */ /* 0x000fc800078e000f */
[----:B------:R-:W-:-:S08]  /*53b0*/  IMAD.WIDE.U32.X R16, R23, R21, R16, P0 ;  /* 0x0000001517107225 */ /* 0x000fd000000e0410 */
.L_x_104:
[-CC-:B------:R-:W-:Y:S01]  /*53c0*/  SHF.R.U64 R22, R16, R6.reuse, R17.reuse ;  /* 0x0000000610167219 */ /* 0x180fe20000001211 */
[----:B------:R-:W3:Y:S01]  /*53d0*/  LDC.64 R32, c[0x0][0x640] ;  /* 0x00019000ff207b82 */ /* 0x000ee20000000a00 */
[----:B0-----:R-:W-:Y:S01]  /*53e0*/  SHF.R.U32.HI R4, RZ, R6, R17 ;  /* 0x00000006ff047219 */ /* 0x001fe20000011611 */
[----:B--2---:R-:W-:Y:S01]  /*53f0*/  IMAD.MOV R27, RZ, RZ, -R27 ;  /* 0x000000ffff1b7224 */ /* 0x004fe200078e0a1b */
[----:B------:R-:W-:Y:S01]  /*5400*/  IADD3 R15, P0, RZ, -R22, RZ ;  /* 0x80000016ff0f7210 */ /* 0x000fe20007f1e0ff */
[----:B------:R-:W-:Y:S01]  /*5410*/  ULDC UR6, c[0x0][0x154] ;  /* 0x0000550000067ab9 */ /* 0x000fe20000000800 */
[----:B------:R-:W-:Y:S02]  /*5420*/  IMAD.MOV.U32 R17, RZ, RZ, 0x1 ;  /* 0x00000001ff117424 */ /* 0x000fe400078e00ff */
[----:B------:R-:W-:Y:S01]  /*5430*/  IMAD R27, R29, R27, R26 ;  /* 0x0000001b1d1b7224 */ /* 0x000fe200078e021a */
[----:B------:R-:W0:Y:S01]  /*5440*/  LDC R14, c[0x0][0x618] ;  /* 0x00018600ff0e7b82 */ /* 0x000e220000000800 */
[----:B------:R-:W-:-:S04]  /*5450*/  IMAD.X R5, RZ, RZ, ~R4, P0 ;  /* 0x000000ffff057224 */ /* 0x000fc800000e0e04 */
[-C--:B-1----:R-:W-:Y:S02]  /*5460*/  IMAD R6, R5, R24.reuse, RZ ;  /* 0x0000001805067224 */ /* 0x082fe400078e02ff */
[C---:B------:R-:W-:Y:S01]  /*5470*/  IMAD.WIDE.U32 R4, R15.reuse, R24, R2 ;  /* 0x000000180f047225 */ /* 0x040fe200078e0002 */
[----:B------:R-:W1:Y:S03]  /*5480*/  LDC R16, c[0x0][0x608] ;  /* 0x00018200ff107b82 */ /* 0x000e660000000800 */
[----:B------:R-:W-:Y:S01]  /*5490*/  IMAD R15, R15, R25, R6 ;  /* 0x000000190f0f7224 */ /* 0x000fe200078e0206 */
[----:B------:R-:W-:-:S03]  /*54a0*/  I2FP.F32.U32 R6, R28 ;  /* 0x0000001c00067245 */ /* 0x000fc60000201000 */
[----:B------:R-:W-:Y:S01]  /*54b0*/  IMAD.IADD R5, R5, 0x1, R15 ;  /* 0x0000000105057824 */ /* 0x000fe200078e020f */
[----:B------:R-:W2:Y:S01]  /*54c0*/  LDC R30, c[0x0][0x658] ;  /* 0x00019600ff1e7b82 */ /* 0x000ea20000000800 */
[----:B---3--:R-:W-:Y:S01]  /*54d0*/  ISETP.NE.U32.AND P0, PT, R32, RZ, PT ;  /* 0x000000ff2000720c */ /* 0x008fe20003f05070 */
[----:B------:R-:W-:-:S03]  /*54e0*/  IMAD.MOV.U32 R15, RZ, RZ, -0x1 ;  /* 0xffffffffff0f7424 */ /* 0x000fc600078e00ff */
[----:B------:R-:W-:-:S03]  /*54f0*/  ISETP.NE.AND.EX P0, PT, R33, RZ, PT, P0 ;  /* 0x000000ff2100720c */ /* 0x000fc60003f05300 */
[----:B------:R-:W3:Y:S01]  /*5500*/  LDC R25, c[0x0][0x148] ;  /* 0x00005200ff197b82 */ /* 0x000ee20000000800 */
[-CC-:B0-----:R-:W-:Y:S02]  /*5510*/  SHF.R.U64 R20, R4, R14.reuse, R5.reuse ;  /* 0x0000000e04147219 */ /* 0x181fe40000001205 */
[----:B------:R-:W-:Y:S01]  /*5520*/  SHF.R.U32.HI R5, RZ, R14, R5 ;  /* 0x0000000eff057219 */ /* 0x000fe20000011605 */
[----:B------:R-:W-:-:S04]  /*5530*/  FMUL R14, R6, UR6 ;  /* 0x00000006060e7c20 */ /* 0x000fc80008400000 */
[----:B------:R-:W0:Y:S01]  /*5540*/  LDC R26, c[0x0][0x600] ;  /* 0x00018000ff1a7b82 */ /* 0x000e220000000800 */
[----:B------:R4:W0:Y:S01]  /*5550*/  F2I.U32.TRUNC.NTZ R23, R14 ;  /* 0x0000000e00177305 */ /* 0x000822000020f000 */
[-CC-:B-1----:R-:W-:Y:S02]  /*5560*/  SHF.R.U64 R6, R20, R16.reuse, R5.reuse ;  /* 0x0000001014067219 */ /* 0x182fe40000001205 */
[----:B------:R-:W-:-:S04]  /*5570*/  SHF.R.U32.HI R5, RZ, R16, R5 ;  /* 0x00000010ff057219 */ /* 0x000fc80000011605 */
[----:B------:R-:W1:Y:S01]  /*5580*/  LDC R31, c[0x0][0x648] ;  /* 0x00019200ff1f7b82 */ /* 0x000e620000000800 */
[-CC-:B--2---:R-:W-:Y:S02]  /*5590*/  SHF.R.U64 R24, R6, R30.reuse, R5.reuse ;  /* 0x0000001e06187219 */ /* 0x184fe40000001205 */
[-C--:B------:R-:W-:Y:S02]  /*55a0*/  SHF.L.U32 R15, R15, R30.reuse, RZ ;  /* 0x0000001e0f0f7219 */ /* 0x080fe400000006ff */
[-C--:B------:R-:W-:Y:S01]  /*55b0*/  SHF.R.U32.HI R5, RZ, R30.reuse, R5 ;  /* 0x0000001eff057219 */ /* 0x080fe20000011605 */
[----:B------:R-:W-:Y:S01]  /*55c0*/  IMAD.MOV.U32 R4, RZ, RZ, R24 ;  /* 0x000000ffff047224 */ /* 0x000fe200078e0018 */
[----:B------:R-:W-:Y:S01]  /*55d0*/  SHF.L.U32 R30, R17, R30, RZ ;  /* 0x0000001e111e7219 */ /* 0x000fe200000006ff */
[----:B------:R-:W2:Y:S01]  /*55e0*/  LDC R34, c[0x0][0x638] ;  /* 0x00018e00ff227b82 */ /* 0x000ea20000000800 */
[----:B------:R-:W-:-:S07]  /*55f0*/  LOP3.LUT R29, RZ, R15, RZ, 0x33, !PT ;  /* 0x0000000fff1d7212 */ /* 0x000fce00078e33ff */
[----:B------:R-:W0:Y:S01]  /*5600*/  LDC R35, c[0x0][0x610] ;  /* 0x00018400ff237b82 */ /* 0x000e220000000800 */
        /* <DEDUP_REMOVED lines=11> */
.L_x_105:
[----:B-1----:R-:W-:Y:S01]  /*56c0*/  SHF.R.U64 R4, R4, R31, R5 ;  /* 0x0000001f04047219 */ /* 0x002fe20000001205 */
[----:B0-----:R-:W-:Y:S01]  /*56d0*/  VIADD R17, R26, 0xffffffff ;  /* 0xffffffff1a117836 */ /* 0x001fe20000000000 */
[----:B------:R-:W-:Y:S01]  /*56e0*/  LOP3.LUT R15, R6, R29, RZ, 0xc0, !PT ;  /* 0x0000001d060f7212 */ /* 0x000fe200078ec0ff */
[----:B------:R-:W-:Y:S02]  /*56f0*/  IMAD.MOV R23, RZ, RZ, -R23 ;  /* 0x000000ffff177224 */ /* 0x000fe400078e0a17 */
[----:B------:R-:W-:Y:S02]  /*5700*/  IMAD.MOV R5, RZ, RZ, -R4 ;  /* 0x000000ffff057224 */ /* 0x000fe400078e0a04 */
[----:B------:R-:W-:Y:S01]  /*5710*/  IMAD R6, R30, R4, R15 ;  /* 0x000000041e067224 */ /* 0x000fe200078e020f */
[----:B------:R-:W-:Y:S01]  /*5720*/  LOP3.LUT R15, R20, R17, RZ, 0xc0, !PT ;  /* 0x00000011140f7212 */ /* 0x000fe200078ec0ff */
[----:B---3--:R-:W-:Y:S02]  /*5730*/  @P4 IMAD R27, R25, R23, R28 ;  /* 0x00000017191b4224 */ /* 0x008fe400078e021c */
[----:B--2---:R-:W-:-:S02]  /*5740*/  IMAD R4, R5, R34, R24 ;  /* 0x0000002205047224 */ /* 0x004fc400078e0218 */
[----:B------:R-:W-:Y:S02]  /*5750*/  IMAD R6, R6, R35, R27 ;  /* 0x0000002306067224 */ /* 0x000fe400078e021b */
[----:B------:R-:W-:Y:S02]  /*5760*/  IMAD R5, R4, R26, R15 ;  /* 0x0000001a04057224 */ /* 0x000fe400078e020f */
[----:B------:R-:W-:-:S03]  /*5770*/  IMAD.MOV.U32 R14, RZ, RZ, 0x1 ;  /* 0x00000001ff0e7424 */ /* 0x000fc600078e00ff */
[----:B------:R-:W-:Y:S02]  /*5780*/  SEL R4, R5, R6, !P4 ;  /* 0x0000000605047207 */ /* 0x000fe40006000000 */
[----:B------:R-:W-:Y:S01]  /*5790*/  SEL R6, R6, R5, !P4 ;  /* 0x0000000506067207 */ /* 0x000fe20006000000 */
[----:B------:R-:W-:-:S07]  /*57a0*/  IMAD.MOV.U32 R5, RZ, RZ, R22 ;  /* 0x000000ffff057224 */ /* 0x000fce00078e0016 */
.L_x_103:
[----:B------:R-:W-:Y:S02]  /*57b0*/  LOP3.LUT P0, RZ, R14, 0xff, RZ, 0xc0, !PT ;  /* 0x000000ff0eff7812 */ /* 0x000fe4000780c0ff */
[----:B------:R-:W-:-:S11]  /*57c0*/  LOP3.LUT R87, R87, 0x1, RZ, 0x3c, !PT ;  /* 0x0000000157577812 */ /* 0x000fd600078e3cff */
[----:B------:R-:W-:Y:S05]  /*57d0*/  @P0 BRA `(.L_x_106) ;  /* 0xffffffbc00ec0947 */ /* 0x000fea000383ffff */
[----:B------:R-:W-:Y:S05]  /*57e0*/  EXIT ;  /* 0x000000000000794d */ /* 0x000fea0003800000 */
.L_x_14:
[----:B------:R-:W-:-:S08]  /*57f0*/  ISETP.NE.AND P0, PT, R20, RZ, PT ;  /* 0x000000ff1400720c */ /* 0x000fd00003f05270 */
[----:B-----5:R-:W0:-:S00]  /*5800*/  USETMAXREG.DEALLOC.CTAPOOL 0x28 ;  /* 0x00000028000079c8 */ /* 0x020e0000080e0500 */
[----:B------:R-:W-:Y:S05]  /*5810*/  @P0 EXIT ;  /* 0x000000000000094d */ /* 0x000fea0003800000 */
[----:B0-----:R-:W-:Y:S01]  /*5820*/  LOP3.LUT P0, RZ, R16, 0xff, RZ, 0xc0, !PT ;  /* 0x000000ff10ff7812 */ /* 0x001fe2000780c0ff */
[----:B------:R-:W-:Y:S02]  /*5830*/  IMAD.MOV.U32 R13, RZ, RZ, 0x1 ;  /* 0x00000001ff0d7424 */ /* 0x000fe400078e00ff */
[----:B------:R-:W-:-:S10]  /*5840*/  IMAD.MOV.U32 R12, RZ, RZ, RZ ;  /* 0x000000ffff0c7224 */ /* 0x000fd400078e00ff */
[----:B------:R-:W-:Y:S05]  /*5850*/  @!P0 BRA `(.L_x_107) ;  /* 0x0000000c00008947 */ /* 0x000fea0003800000 */
[----:B------:R-:W-:Y:S01]  /*5860*/  LOP3.LUT P0, RZ, R11, 0x1f, RZ, 0xc0, !PT ;  /* 0x0000001f0bff7812 */ /* 0x000fe2000780c0ff */
[----:B------:R-:W-:Y:S01]  /*5870*/  ULDC UR5, c[0x0][0x658] ;  /* 0x0001960000057ab9 */ /* 0x000fe20000000800 */
[----:B------:R-:W-:Y:S01]  /*5880*/  UMOV UR6, 0xffffffff ;  /* 0xffffffff00067882 */ /* 0x000fe20000000000 */
[----:B------:R-:W-:Y:S01]  /*5890*/  BSSY B0, `(.L_x_107) ;  /* 0x00000bc000007945 */ /* 0x000fe20003800000 */
[----:B------:R-:W-:Y:S01]  /*58a0*/  USHF.L.U32 UR6, UR6, UR5, URZ ;  /* 0x0000000506067299 */ /* 0x000fe2000800063f */
[C---:B------:R-:W-:Y:S01]  /*58b0*/  ISETP.NE.AND P2, PT, R10.reuse, RZ, PT ;  /* 0x000000ff0a00720c */ /* 0x040fe20003f45270 */
[----:B------:R-:W-:Y:S01]  /*58c0*/  IMAD.MOV.U32 R15, RZ, RZ, 0x1 ;  /* 0x00000001ff0f7424 */ /* 0x000fe200078e00ff */
[----:B------:R-:W-:Y:S01]  /*58d0*/  ISETP.NE.OR P0, PT, R10, RZ, !P0 ;  /* 0x000000ff0a00720c */ /* 0x000fe20004705670 */
[----:B------:R-:W-:Y:S01]  /*58e0*/  IMAD.MOV.U32 R13, RZ, RZ, 0x1 ;  /* 0x00000001ff0d7424 */ /* 0x000fe200078e00ff */
[----:B------:R-:W-:Y:S01]  /*58f0*/  LOP3.LUT R14, R7, 0x2, RZ, 0xfc, !PT ;  /* 0x00000002070e7812 */ /* 0x000fe200078efcff */
[----:B------:R-:W-:Y:S01]  /*5900*/  IMAD.MOV.U32 R12, RZ, RZ, RZ ;  /* 0x000000ffff0c7224 */ /* 0x000fe200078e00ff */
[----:B------:R-:W-:Y:S01]  /*5910*/  ULDC UR4, c[0x0][0x600] ;  /* 0x0001800000047ab9 */ /* 0x000fe20000000800 */
[----:B------:R-:W-:Y:S01]  /*5920*/  UMOV UR7, 0x1 ;  /* 0x0000000100077882 */ /* 0x000fe20000000000 */
[----:B------:R-:W-:-:S02]  /*5930*/  UIADD3 UR22, UR13, 0x1, URZ ;  /* 0x000000010d167890 */ /* 0x000fc4000fffe03f */
[----:B------:R-:W-:Y:S02]  /*5940*/  UIADD3 UR16, UR4, -0x1, URZ ;  /* 0xffffffff04107890 */ /* 0x000fe4000fffe03f */
[----:B------:R-:W-:Y:S02]  /*5950*/  USHF.L.U32 UR18, UR7, UR5, URZ ;  /* 0x0000000507127299 */ /* 0x000fe4000800063f */
[----:B------:R-:W-:Y:S01]  /*5960*/  ULOP3.LUT UR17, URZ, UR6, URZ, 0x33, !UPT ;  /* 0x000000063f117292 */ /* 0x000fe2000f8e333f */
[----:B------:R-:W-:-:S11]  /*5970*/  ULDC.64 UR20, c[0x0][0x198] ;  /* 0x0000660000147ab9 */ /* 0x000fd60000000a00 */
.L_x_119:
[----:B------:R-:W-:-:S03]  /*5980*/  UMOV UR4, 0xffffffff ;  /* 0xffffffff00047882 */ /* 0x000fc60000000000 */
[----:B------:R-:W-:Y:S05]  /*5990*/  BRA.DIV UR4, `(.L_x_108) ;  /* 0x0000001e04307947 */ /* 0x000fea000b800000 */
[----:B------:R-:W-:-:S13]  /*59a0*/  ELECT P1, URZ, PT ;  /* 0x00000000003f782f */ /* 0x000fda0003820000 */
.L_x_156:
[----:B------:R-:W0:Y:S01]  /*59b0*/  LDC R10, c[0x0][0x28c] ;  /* 0x0000a300ff0a7b82 */ /* 0x000e220000000800 */
[----:B------:R-:W-:Y:S01]  /*59c0*/  BSSY B1, `(.L_x_109) ;  /* 0x0000035000017945 */ /* 0x000fe20003800000 */
[----:B0-----:R-:W-:-:S13]  /*59d0*/  ISETP.LT.OR P1, PT, R10, 0x1, !P1 ;  /* 0x000000010a00780c */ /* 0x001fda0004f21670 */
[----:B------:R-:W-:Y:S05]  /*59e0*/  @P1 BRA `(.L_x_110) ;  /* 0x0000000000c81947 */ /* 0x000fea0003800000 */
[----:B------:R-:W-:Y:S02]  /*59f0*/  IMAD.SHL.U32 R16, R4, 0x40, RZ ;  /* 0x0000004004107824 */ /* 0x000fe400078e00ff */
[----:B------:R-:W-:Y:S02]  /*5a00*/  IMAD.SHL.U32 R17, R6, 0x40, RZ ;  /* 0x0000004006117824 */ /* 0x000fe400078e00ff */
[----:B------:R-:W-:Y:S02]  /*5a10*/  IMAD.MOV.U32 R18, RZ, RZ, RZ ;  /* 0x000000ffff127224 */ /* 0x000fe400078e00ff */
[----:B------:R-:W-:Y:S02]  /*5a20*/  IMAD.U32 R20, RZ, RZ, UR22 ;  /* 0x00000016ff147e24 */ /* 0x000fe4000f8e00ff */
[----:B------:R-:W-:Y:S02]  /*5a30*/  IMAD.MOV.U32 R4, RZ, RZ, R13 ;  /* 0x000000ffff047224 */ /* 0x000fe400078e000d */
[----:B------:R-:W-:-:S07]  /*5a40*/  IMAD.MOV.U32 R6, RZ, RZ, R12 ;  /* 0x000000ffff067224 */ /* 0x000fce00078e000c */
.L_x_114:
[----:B------:R-:W0:Y:S01]  /*5a50*/  S2R R11, SR_CgaCtaId ;  /* 0x00000000000b7919 */ /* 0x000e220000008800 */
[----:B------:R-:W-:-:S04]  /*5a60*/  MOV R10, 0x400 ;  /* 0x00000400000a7802 */ /* 0x000fc80000000f00 */
[----:B0-----:R-:W-:Y:S02]  /*5a70*/  LEA R21, R11, R10, 0x18 ;  /* 0x0000000a0b157211 */ /* 0x001fe400078ec0ff */
[----:B------:R-:W-:Y:S01]  /*5a80*/  SHF.L.U32 R10, R4, 0x1f, RZ ;  /* 0x0000001f040a7819 */ /* 0x000fe200000006ff */
[----:B------:R-:W0:Y:S02]  /*5a90*/  @!P2 LDC R11, c[0x0][0x500] ;  /* 0x00014000ff0bab82 */ /* 0x000e240000000800 */
[----:B------:R-:W-:-:S04]  /*5aa0*/  IMAD R19, R6, 0x8, R21 ;  /* 0x0000000806137824 */ /* 0x000fc800078e0215 */
[----:B------:R-:W1:Y:S02]  /*5ab0*/  SYNCS.PHASECHK.TRANS64.TRYWAIT P1, [R19+URZ+0xe0], R10 ;  /* 0x0000e00a130075a7 */ /* 0x000e64000802017f */
[----:B-1----:R-:W-:Y:S05]  /*5ac0*/  @!P1 BRA `(.L_x_111) ;  /* 0x0000001c00049947 */ /* 0x002fea0003800000 */
.L_x_157:
[----:B-1----:R-:W-:Y:S01]  /*5ad0*/  PRMT R10, R14, 0x9910, RZ ;  /* 0x000099100e0a7816 */ /* 0x002fe200000000ff */
[----:B0-----:R0:W-:Y:S03]  /*5ae0*/  @!P2 SYNCS.ARRIVE.TRANS64 RZ, [R19+URZ], R11 ;  /* 0x0000000b13ffa9a7 */ /* 0x0011e6000800003f */
[----:B------:R-:W-:-:S13]  /*5af0*/  ISETP.NE.AND P1, PT, R10, 0x2, PT ;  /* 0x000000020a00780c */ /* 0x000fda0003f25270 */
[----:B0-----:R-:W-:Y:S05]  /*5b00*/  @P1 BRA `(.L_x_112) ;  /* 0x0000000000041947 */ /* 0x001fea0003800000 */
[----:B------:R-:W-:Y:S01]  /*5b10*/  BPT.TRAP 0x1 ;  /* 0x000000040000795c */ /* 0x000fe20000300000 */
.L_x_112:
[----:B------:R-:W-:Y:S05]  /*5b20*/  @P0 BRA `(.L_x_113) ;  /* 0x0000000000040947 */ /* 0x000fea0003800000 */
[----:B------:R-:W-:Y:S01]  /*5b30*/  BPT.TRAP 0x1 ;  /* 0x000000040000795c */ /* 0x000fe20000300000 */
.L_x_113:
[----:B------:R-:W-:Y:S01]  /*5b40*/  IMAD R21, R6, 0x1000, R21 ;  /* 0x0000100006157824 */ /* 0x000fe200078e0215 */
[----:B------:R-:W-:Y:S01]  /*5b50*/  R2UR UR9, R19 ;  /* 0x00000000130972ca */ /* 0x000fe200000e0000 */
[----:B------:R-:W-:Y:S01]  /*5b60*/  VIADD R20, R20, 0xffffffff ;  /* 0xffffffff14147836 */ /* 0x000fe20000000000 */
[----:B------:R-:W-:Y:S01]  /*5b70*/  UIADD3 UR4, UP0, UR20, 0xf0, URZ ;  /* 0x000000f014047890 */ /* 0x000fe2000ff1e03f */
[----:B------:R-:W-:Y:S01]  /*5b80*/  R2UR UR11, R17 ;  /* 0x00000000110b72ca */ /* 0x000fe200000e0000 */
[----:B------:R-:W-:Y:S01]  /*5b90*/  UIADD3 UR24, UP1, UR20, 0x1f0, URZ ;  /* 0x000001f014187890 */ /* 0x000fe2000ff3e03f */
[----:B------:R-:W-:Y:S01]  /*5ba0*/  R2UR UR8, R21 ;  /* 0x00000000150872ca */ /* 0x000fe200000e0000 */
[----:B------:R-:W-:Y:S01]  /*5bb0*/  UIADD3.X UR5, URZ, UR21, URZ, UP0, !UPT ;  /* 0x000000153f057290 */ /* 0x000fe200087fe43f */
[----:B------:R-:W-:Y:S01]  /*5bc0*/  R2UR UR10, R18 ;  /* 0x00000000120a72ca */ /* 0x000fe200000e0000 */
[----:B------:R-:W-:Y:S01]  /*5bd0*/  VIADD R6, R6, 0x1 ;  /* 0x0000000106067836 */ /* 0x000fe20000000000 */
[----:B------:R-:W-:Y:S01]  /*5be0*/  R2UR UR12, R5 ;  /* 0x00000000050c72ca */ /* 0x000fe200000e0000 */
[----:B------:R-:W-:Y:S01]  /*5bf0*/  UIADD3.X UR25, URZ, UR21, URZ, UP1, !UPT ;  /* 0x000000153f197290 */ /* 0x000fe20008ffe43f */
[----:B------:R-:W-:Y:S01]  /*5c00*/  R2UR UR19, R16 ;  /* 0x00000000101372ca */ /* 0x000fe200000e0000 */
[----:B------:R-:W-:Y:S01]  /*5c10*/  UMOV UR6, 0x0 ;  /* 0x0000000000067882 */ /* 0x000fe20000000000 */
[----:B------:R-:W-:Y:S01]  /*5c20*/  ISETP.GT.AND P3, PT, R20, 0x1, PT ;  /* 0x000000011400780c */ /* 0x000fe20003f64270 */
[----:B------:R-:W-:Y:S01]  /*5c30*/  UMOV UR7, 0x10000000 ;  /* 0x1000000000077882 */ /* 0x000fe20000000000 */
[----:B------:R-:W-:Y:S01]  /*5c40*/  ISETP.NE.AND P1, PT, R6, 0x1c, PT ;  /* 0x0000001c0600780c */ /* 0x000fe20003f25270 */
[----:B------:R-:W-:-:S02]  /*5c50*/  VIADD R18, R18, 0x40 ;  /* 0x0000004012127836 */ /* 0x000fc40000000000 */
[----:B------:R-:W-:Y:S01]  /*5c60*/  UIADD3 UR14, UR8, 0x300, URZ ;  /* 0x00000300080e7890 */ /* 0x000fe2000fffe03f */
[----:B------:R-:W-:Y:S01]  /*5c70*/  SEL R11, RZ, 0x1, P1 ;  /* 0x00000001ff0b7807 */ /* 0x000fe20000800000 */
[----:B------:R-:W-:Y:S01]  /*5c80*/  UIADD3 UR15, UR8, 0x1c300, URZ ;  /* 0x0001c300080f7890 */ /* 0x000fe2000fffe03f */
[----:B------:R-:W-:Y:S02]  /*5c90*/  SEL R6, R6, RZ, P1 ;  /* 0x000000ff06067207 */ /* 0x000fe40000800000 */
[----:B------:R-:W-:Y:S02]  /*5ca0*/  LOP3.LUT R4, R4, R11, RZ, 0x3c, !PT ;  /* 0x0000000b04047212 */ /* 0x000fe400078e3cff */
[----:B------:R-:W-:Y:S02]  /*5cb0*/  UMOV UR8, UR14 ;  /* 0x0000000e00087c82 */ /* 0x000fe40008000000 */
[----:B------:R0:W-:Y:S02]  /*5cc0*/  UTMALDG.3D [UR8], [UR4], desc[UR6] ;  /* 0x00000608040075b4 */ /* 0x0001e40008011000 */
[----:B0-----:R-:W-:Y:S01]  /*5cd0*/  UMOV UR8, UR15 ;  /* 0x0000000f00087c82 */ /* 0x001fe20008000000 */
[----:B------:R-:W-:-:S02]  /*5ce0*/  UMOV UR11, UR19 ;  /* 0x00000013000b7c82 */ /* 0x000fc40008000000 */
[----:B------:R0:W-:Y:S02]  /*5cf0*/  UTMALDG.3D [UR8], [UR24], desc[UR6] ;  /* 0x00000608180075b4 */ /* 0x0001e40008011000 */
[----:B0-----:R-:W-:Y:S05]  /*5d00*/  @P3 BRA `(.L_x_114) ;  /* 0xfffffffc00503947 */ /* 0x001fea000383ffff */
.L_x_110:
[----:B------:R-:W-:Y:S05]  /*5d10*/  BSYNC B1 ;  /* 0x0000000000017941 */ /* 0x000fea0003800000 */
.L_x_109:
[----:B------:R-:W-:Y:S01]  /*5d20*/  LOP3.LUT P5, RZ, R15, 0xff, RZ, 0xc0, !PT ;  /* 0x000000ff0fff7812 */ /* 0x000fe200078ac0ff */
[----:B------:R-:W-:Y:S01]  /*5d30*/  VIADD R11, R12, UR13 ;  /* 0x0000000d0c0b7c36 */ /* 0x000fe20008000000 */
[----:B------:R-:W-:Y:S01]  /*5d40*/  ULDC.64 UR4, c[0x0][0x650] ;  /* 0x0001940000047ab9 */ /* 0x000fe20000000a00 */
[----:B------:R-:W-:Y:S01]  /*5d50*/  IMAD.U32 R6, RZ, RZ, UR13 ;  /* 0x0000000dff067e24 */ /* 0x000fe2000f8e00ff */
[----:B------:R-:W-:Y:S01]  /*5d60*/  UISETP.GE.U32.AND UP0, UPT, UR13, 0x1c, UPT ;  /* 0x0000001c0d00788c */ /* 0x000fe2000bf06070 */
[----:B------:R-:W-:Y:S01]  /*5d70*/  BSSY B1, `(.L_x_115) ;  /* 0x000006b000017945 */ /* 0x000fe20003800000 */
[----:B------:R-:W-:Y:S02]  /*5d80*/  ISETP.GT.U32.AND P1, PT, R11, 0x1b, PT ;  /* 0x0000001b0b00780c */ /* 0x000fe40003f24070 */
[----:B------:R-:W-:Y:S02]  /*5d90*/  PRMT R10, RZ, 0x7610, R10 ;  /* 0x00007610ff0a7816 */ /* 0x000fe4000000000a */
[----:B------:R-:W-:-:S02]  /*5da0*/  ISETP.LT.U32.AND P1, PT, R6, 0x1c, P1 ;  /* 0x0000001c0600780c */ /* 0x000fc40000f21070 */
[----:B------:R-:W-:Y:S01]  /*5db0*/  PLOP3.LUT P3, PT, PT, PT, UP0, 0x80, 0x0 ;  /* 0x000000000000781c */ /* 0x000fe20003f6f008 */
[----:B------:R-:W0:Y:S01]  /*5dc0*/  @P5 S2R R5, SR_CgaCtaId ;  /* 0x0000000000055919 */ /* 0x000e220000008800 */
[----:B------:R-:W-:Y:S02]  /*5dd0*/  @P5 MOV R4, 0x400 ;  /* 0x0000040000045802 */ /* 0x000fe40000000f00 */
[----:B------:R-:W-:Y:S02]  /*5de0*/  SEL R6, RZ, 0x1, !P1 ;  /* 0x00000001ff067807 */ /* 0x000fe40004800000 */
[----:B------:R-:W-:Y:S02]  /*5df0*/  PRMT R15, RZ, 0x7610, R15 ;  /* 0x00007610ff0f7816 */ /* 0x000fe4000000000f */
[----:B------:R-:W-:Y:S01]  /*5e00*/  LOP3.LUT R13, R13, R6, RZ, 0x3c, !PT ;  /* 0x000000060d0d7212 */ /* 0x000fe200078e3cff */
[----:B------:R-:W-:Y:S01]  /*5e10*/  IMAD.MOV.U32 R6, RZ, RZ, -0x1 ;  /* 0xffffffffff067424 */ /* 0x000fe200078e00ff */
[----:B0-----:R-:W-:-:S04]  /*5e20*/  @P5 LEA R4, R5, R4, 0x18 ;  /* 0x0000000405045211 */ /* 0x001fc800078ec0ff */
[----:B------:R0:W-:Y:S01]  /*5e30*/  @P5 SYNCS.ARRIVE.TRANS64.A1T0 RZ, [R4+URZ+0x1f8], RZ ;  /* 0x0001f8ff04ff59a7 */ /* 0x0001e2000810003f */
[----:B------:R-:W-:-:S04]  /*5e40*/  IADD3 R2, P5, R2, R8, RZ ;  /* 0x0000000802027210 */ /* 0x000fc80007fbe0ff */
[----:B------:R-:W-:Y:S01]  /*5e50*/  ISETP.GE.U32.AND P1, PT, R2, UR4, PT ;  /* 0x0000000402007c0c */ /* 0x000fe2000bf26070 */
[----:B------:R-:W-:Y:S01]  /*5e60*/  IMAD.X R3, R3, 0x1, R0, P5 ;  /* 0x0000000103037824 */ /* 0x000fe200028e0600 */
[----:B0-----:R-:W-:-:S04]  /*5e70*/  SHF.R.U32.HI R4, RZ, 0x2, R11 ;  /* 0x00000002ff047819 */ /* 0x001fc8000001160b */
[----:B------:R-:W-:Y:S01]  /*5e80*/  ISETP.GE.U32.AND.EX P1, PT, R3, UR5, PT, P1 ;  /* 0x0000000503007c0c */ /* 0x000fe2000bf26110 */
[----:B------:R-:W-:-:S04]  /*5e90*/  IMAD.WIDE.U32 R4, R4, 0x24924925, RZ ;  /* 0x2492492504047825 */ /* 0x000fc800078e00ff */
[----:B------:R-:W-:Y:S01]  /*5ea0*/  IMAD R12, R5, -0x1c, R11 ;  /* 0xffffffe4050c7824 */ /* 0x000fe200078e020b */
[----:B------:R-:W-:Y:S01]  /*5eb0*/  @P3 LOP3.LUT R13, R13, 0x1, R5, 0x78, !PT ;  /* 0x000000010d0d3812 */ /* 0x000fe200078e7805 */
[----:B------:R-:W-:Y:S02]  /*5ec0*/  IMAD.MOV.U32 R4, RZ, RZ, -0x1 ;  /* 0xffffffffff047424 */ /* 0x000fe400078e00ff */
[----:B------:R-:W-:-:S04]  /*5ed0*/  IMAD.MOV.U32 R5, RZ, RZ, -0x1 ;  /* 0xffffffffff057424 */ /* 0x000fc800078e00ff */
[----:B------:R-:W-:Y:S05]  /*5ee0*/  @P1 BRA `(.L_x_116) ;  /* 0x00000004004c1947 */ /* 0x000fea0003800000 */
[----:B------:R-:W0:Y:S01]  /*5ef0*/  S2R R17, SR_CTAID.X ;  /* 0x0000000000117919 */ /* 0x000e220000002500 */
[----:B------:R-:W-:Y:S01]  /*5f00*/  ULDC.64 UR4, c[0x0][0x628] ;  /* 0x00018a0000047ab9 */ /* 0x000fe20000000a00 */
[----:B------:R-:W1:Y:S01]  /*5f10*/  LDC R18, c[0x0][0x144] ;  /* 0x00005100ff127b82 */ /* 0x000e620000000800 */
[----:B------:R-:W-:Y:S01]  /*5f20*/  ISETP.NE.U32.AND P1, PT, RZ, UR4, PT ;  /* 0x00000004ff007c0c */ /* 0x000fe2000bf25070 */
[----:B------:R-:W2:Y:S01]  /*5f30*/  S2R R6, SR_CTAID.Y ;  /* 0x0000000000067919 */ /* 0x000ea20000002600 */
[----:B------:R-:W-:Y:S01]  /*5f40*/  ULDC UR6, c[0x0][0x150] ;  /* 0x0000540000067ab9 */ /* 0x000fe20000000800 */
[----:B------:R-:W-:Y:S01]  /*5f50*/  ULDC UR7, c[0x0][0x630] ;  /* 0x00018c0000077ab9 */ /* 0x000fe20000000800 */
[----:B------:R-:W-:Y:S01]  /*5f60*/  ISETP.NE.AND.EX P1, PT, RZ, UR5, PT, P1 ;  /* 0x00000005ff007c0c */ /* 0x000fe2000bf25310 */
[----:B------:R-:W-:Y:S01]  /*5f70*/  IMAD.MOV.U32 R4, RZ, RZ, R2 ;  /* 0x000000ffff047224 */ /* 0x000fe200078e0002 */
[----:B0-----:R-:W-:-:S05]  /*5f80*/  I2FP.F32.U32 R5, R17 ;  /* 0x0000001100057245 */ /* 0x001fca0000201000 */
[----:B------:R-:W-:Y:S01]  /*5f90*/  FMUL R20, R5, UR6 ;  /* 0x0000000605147c20 */ /* 0x000fe20008400000 */
[----:B------:R-:W-:-:S05]  /*5fa0*/  IMAD.MOV.U32 R5, RZ, RZ, R3 ;  /* 0x000000ffff057224 */ /* 0x000fca00078e0003 */
[----:B--2---:R-:W-:Y:S05]  /*5fb0*/  @!P1 BRA `(.L_x_117) ;  /* 0x0000000000289947 */ /* 0x004fea0003800000 */
[----:B------:R-:W-:Y:S02]  /*5fc0*/  ULDC UR6, c[0x0][0x634] ;  /* 0x00018d0000067ab9 */ /* 0x000fe40000000800 */
[----:B------:R-:W-:-:S05]  /*5fd0*/  IADD3 R5, P1, R2, UR6, RZ ;  /* 0x0000000602057c10 */ /* 0x000fca000ff3e0ff */
[----:B------:R-:W-:-:S04]  /*5fe0*/  IMAD.X R19, RZ, RZ, R3, P1 ;  /* 0x000000ffff137224 */ /* 0x000fc800008e0603 */
[----:B------:R-:W-:-:S04]  /*5ff0*/  IMAD.WIDE.U32 R10, R19, UR4, RZ ;  /* 0x00000004130a7c25 */ /* 0x000fc8000f8e00ff */
[----:B------:R-:W-:-:S04]  /*6000*/  IMAD.WIDE.U32 R10, P1, R5, UR5, R10 ;  /* 0x00000005050a7c25 */ /* 0x000fc8000f82000a */
[----:B------:R-:W-:-:S04]  /*6010*/  IMAD.WIDE.U32 R4, R5, UR4, RZ ;  /* 0x0000000405047c25 */ /* 0x000fc8000f8e00ff */
[----:B------:R-:W-:Y:S01]  /*6020*/  IMAD.MOV.U32 R4, RZ, RZ, R11 ;  /* 0x000000ffff047224 */ /* 0x000fe200078e000b */
[----:B------:R-:W-:Y:S01]  /*6030*/  IADD3 RZ, P3, R5, R10, RZ ;  /* 0x0000000a05ff7210 */ /* 0x000fe20007f7e0ff */
[----:B------:R-:W-:-:S04]  /*6040*/  IMAD.X R5, RZ, RZ, RZ, P1 ;  /* 0x000000ffff057224 */ /* 0x000fc800008e06ff */
[----:B------:R-:W-:-:S08]  /*6050*/  IMAD.WIDE.U32.X R4, R19, UR5, R4, P3 ;  /* 0x0000000513047c25 */ /* 0x000fd000098e0404 */
.L_x_117:
[--C-:B------:R-:W-:Y:S01]  /*6060*/  SHF.R.U64 R16, R4, UR7, R5.reuse ;  /* 0x0000000704107c19 */ /* 0x100fe20008001205 */
[----:B------:R-:W0:Y:S01]  /*6070*/  F2I.U32.TRUNC.NTZ R20, R20 ;  /* 0x0000001400147305 */ /* 0x000e22000020f000 */
[----:B------:R-:W-:Y:S01]  /*6080*/  SHF.R.U32.HI R4, RZ, UR7, R5 ;  /* 0x00000007ff047c19 */ /* 0x000fe20008011605 */
[----:B------:R-:W-:Y:S01]  /*6090*/  ULDC.64 UR4, c[0x0][0x620] ;  /* 0x0001880000047ab9 */ /* 0x000fe20000000a00 */
[----:B------:R-:W-:Y:S01]  /*60a0*/  IADD3 R11, P1, RZ, -R16, RZ ;  /* 0x80000010ff0b7210 */ /* 0x000fe20007f3e0ff */
[----:B------:R-:W-:Y:S01]  /*60b0*/  ULDC.64 UR6, c[0x0][0x640] ;  /* 0x0001900000067ab9 */ /* 0x000fe20000000a00 */
[----:B------:R-:W2:Y:S03]  /*60c0*/  LDC R21, c[0x0][0x148] ;  /* 0x00005200ff157b82 */ /* 0x000ea60000000800 */
[----:B------:R-:W-:Y:S01]  /*60d0*/  IMAD.X R4, RZ, RZ, ~R4, P1 ;  /* 0x000000ffff047224 */ /* 0x000fe200008e0e04 */
[----:B------:R-:W-:-:S03]  /*60e0*/  ISETP.NE.U32.AND P1, PT, RZ, UR6, PT ;  /* 0x00000006ff007c0c */ /* 0x000fc6000bf25070 */
[----:B------:R-:W-:Y:S01]  /*60f0*/  IMAD R10, R4, UR4, RZ ;  /* 0x00000004040a7c24 */ /* 0x000fe2000f8e02ff */
[----:B------:R-:W-:Y:S01]  /*6100*/  ISETP.NE.AND.EX P1, PT, RZ, UR7, PT, P1 ;  /* 0x00000007ff007c0c */ /* 0x000fe2000bf25310 */
[----:B------:R-:W-:Y:S01]  /*6110*/  IMAD.WIDE.U32 R4, R11, UR4, R2 ;  /* 0x000000040b047c25 */ /* 0x000fe2000f8e0002 */
[----:B------:R-:W-:-:S03]  /*6120*/  ULDC UR4, c[0x0][0x618] ;  /* 0x0001860000047ab9 */ /* 0x000fc60000000800 */
[----:B------:R-:W-:Y:S01]  /*6130*/  IMAD R11, R11, UR5, R10 ;  /* 0x000000050b0b7c24 */ /* 0x000fe2000f8e020a */
[----:B------:R-:W-:Y:S01]  /*6140*/  ULDC UR5, c[0x0][0x154] ;  /* 0x0000550000057ab9 */ /* 0x000fe20000000800 */
[----:B0-----:R-:W-:Y:S02]  /*6150*/  IMAD.MOV R10, RZ, RZ, -R20 ;  /* 0x000000ffff0a7224 */ /* 0x001fe400078e0a14 */
[----:B------:R-:W-:Y:S02]  /*6160*/  IMAD.IADD R5, R5, 0x1, R11 ;  /* 0x0000000105057824 */ /* 0x000fe400078e020b */
[----:B-1----:R-:W-:Y:S01]  /*6170*/  IMAD R17, R18, R10, R17 ;  /* 0x0000000a12117224 */ /* 0x002fe200078e0211 */
[----:B------:R-:W-:Y:S02]  /*6180*/  I2FP.F32.U32 R10, R6 ;  /* 0x00000006000a7245 */ /* 0x000fe40000201000 */
[--C-:B------:R-:W-:Y:S02]  /*6190*/  SHF.R.U64 R18, R4, UR4, R5.reuse ;  /* 0x0000000404127c19 */ /* 0x100fe40008001205 */
[----:B------:R-:W-:Y:S01]  /*61a0*/  SHF.R.U32.HI R5, RZ, UR4, R5 ;  /* 0x00000004ff057c19 */ /* 0x000fe20008011605 */
[----:B------:R-:W-:Y:S01]  /*61b0*/  FMUL R10, R10, UR5 ;  /* 0x000000050a0a7c20 */ /* 0x000fe20008400000 */
[----:B------:R-:W-:-:S02]  /*61c0*/  ULDC UR4, c[0x0][0x608] ;  /* 0x0001820000047ab9 */ /* 0x000fc40000000800 */
[--C-:B------:R-:W-:Y:S01]  /*61d0*/  SHF.R.U64 R20, R18, UR4, R5.reuse ;  /* 0x0000000412147c19 */ /* 0x100fe20008001205 */
[----:B------:R0:W1:Y:S01]  /*61e0*/  F2I.U32.TRUNC.NTZ R22, R10 ;  /* 0x0000000a00167305 */ /* 0x000062000020f000 */
[----:B------:R-:W-:Y:S01]  /*61f0*/  SHF.R.U32.HI R5, RZ, UR4, R5 ;  /* 0x00000004ff057c19 */ /* 0x000fe20008011605 */
[----:B------:R-:W-:-:S03]  /*6200*/  ULDC UR4, c[0x0][0x658] ;  /* 0x0001960000047ab9 */ /* 0x000fc60000000800 */
[--C-:B------:R-:W-:Y:S02]  /*6210*/  SHF.R.U64 R19, R20, UR4, R5.reuse ;  /* 0x0000000414137c19 */ /* 0x100fe40008001205 */
[----:B------:R-:W-:-:S03]  /*6220*/  SHF.R.U32.HI R23, RZ, UR4, R5 ;  /* 0x00000004ff177c19 */ /* 0x000fc60008011605 */
[----:B------:R-:W-:Y:S02]  /*6230*/  IMAD.MOV.U32 R4, RZ, RZ, R19 ;  /* 0x000000ffff047224 */ /* 0x000fe400078e0013 */
[----:B------:R-:W-:Y:S01]  /*6240*/  IMAD.MOV.U32 R5, RZ, RZ, R23 ;  /* 0x000000ffff057224 */ /* 0x000fe200078e0017 */
[----:B0-----:R-:W-:Y:S06]  /*6250*/  @!P1 BRA `(.L_x_118) ;  /* 0x0000000000289947 */ /* 0x001fec0003800000 */
        /* <DEDUP_REMOVED lines=10> */
.L_x_118:
[----:B------:R-:W-:Y:S01]  /*6300*/  ULDC UR4, c[0x0][0x648] ;  /* 0x0001920000047ab9 */ /* 0x000fe20000000800 */
[----:B-1----:R-:W-:Y:S01]  /*6310*/  IMAD.MOV R22, RZ, RZ, -R22 ;  /* 0x000000ffff167224 */ /* 0x002fe200078e0a16 */
[----:B------:R-:W-:Y:S01]  /*6320*/  SHF.R.U64 R5, R4, UR4, R5 ;  /* 0x0000000404057c19 */ /* 0x000fe20008001205 */
[----:B------:R-:W-:Y:S01]  /*6330*/  ULDC UR4, c[0x0][0x638] ;  /* 0x00018e0000047ab9 */ /* 0x000fe20000000800 */
[----:B------:R-:W-:Y:S01]  /*6340*/  LOP3.LUT R4, R20, UR17, RZ, 0xc0, !PT ;  /* 0x0000001114047c12 */ /* 0x000fe2000f8ec0ff */
[----:B--2---:R-:W-:Y:S01]  /*6350*/  @P4 IMAD R17, R21, R22, R6 ;  /* 0x0000001615114224 */ /* 0x004fe200078e0206 */
[----:B------:R-:W-:Y:S01]  /*6360*/  LOP3.LUT R18, R18, UR16, RZ, 0xc0, !PT ;  /* 0x0000001012127c12 */ /* 0x000fe2000f8ec0ff */
[----:B------:R-:W-:Y:S01]  /*6370*/  IMAD.MOV R6, RZ, RZ, -R5 ;  /* 0x000000ffff067224 */ /* 0x000fe200078e0a05 */
[----:B------:R-:W-:Y:S01]  /*6380*/  ULDC UR5, c[0x0][0x610] ;  /* 0x0001840000057ab9 */ /* 0x000fe20000000800 */
[----:B------:R-:W-:Y:S02]  /*6390*/  IMAD R4, R5, UR18, R4 ;  /* 0x0000001205047c24 */ /* 0x000fe4000f8e0204 */
[----:B------:R-:W-:Y:S01]  /*63a0*/  IMAD R19, R6, UR4, R19 ;  /* 0x0000000406137c24 */ /* 0x000fe2000f8e0213 */
[----:B------:R-:W-:Y:S01]  /*63b0*/  ULDC UR4, c[0x0][0x600] ;  /* 0x0001800000047ab9 */ /* 0x000fe20000000800 */
[----:B------:R-:W-:-:S02]  /*63c0*/  IMAD R17, R4, UR5, R17 ;  /* 0x0000000504117c24 */ /* 0x000fc4000f8e0211 */
[----:B------:R-:W-:Y:S02]  /*63d0*/  IMAD R6, R19, UR4, R18 ;  /* 0x0000000413067c24 */ /* 0x000fe4000f8e0212 */
[----:B------:R-:W-:Y:S02]  /*63e0*/  IMAD.MOV.U32 R10, RZ, RZ, 0x1 ;  /* 0x00000001ff0a7424 */ /* 0x000fe400078e00ff */
[----:B------:R-:W-:Y:S01]  /*63f0*/  IMAD.MOV.U32 R5, RZ, RZ, R16 ;  /* 0x000000ffff057224 */ /* 0x000fe200078e0010 */
[----:B------:R-:W-:Y:S02]  /*6400*/  SEL R4, R6, R17, !P4 ;  /* 0x0000001106047207 */ /* 0x000fe40006000000 */
[----:B------:R-:W-:-:S07]  /*6410*/  SEL R6, R17, R6, !P4 ;  /* 0x0000000611067207 */ /* 0x000fce0006000000 */
.L_x_116:
[----:B------:R-:W-:Y:S05]  /*6420*/  BSYNC B1 ;  /* 0x0000000000017941 */ /* 0x000fea0003800000 */
.L_x_115:
[----:B------:R-:W-:-:S13]  /*6430*/  LOP3.LUT P1, RZ, R10, 0xff, RZ, 0xc0, !PT ;  /* 0x000000ff0aff7812 */ /* 0x000fda000782c0ff */
[----:B------:R-:W-:Y:S05]  /*6440*/  @P1 BRA `(.L_x_119) ;  /* 0xfffffff4004c1947 */ /* 0x000fea000383ffff */
[----:B------:R-:W-:Y:S05]  /*6450*/  BSYNC B0 ;  /* 0x0000000000007941 */ /* 0x000fea0003800000 */
.L_x_107:
[----:B------:R-:W-:-:S03]  /*6460*/  UMOV UR4, 0xffffffff ;  /* 0xffffffff00047882 */ /* 0x000fc60000000000 */
[----:B------:R-:W-:Y:S05]  /*6470*/  BRA.DIV UR4, `(.L_x_120) ;  /* 0x0000001204ac7947 */ /* 0x000fea000b800000 */
[----:B------:R-:W-:-:S13]  /*6480*/  ELECT P0, URZ, PT ;  /* 0x00000000003f782f */ /* 0x000fda0003800000 */
.L_x_160:
[----:B------:R-:W-:Y:S04]  /*6490*/  BSSY B0, `(.L_x_121) ;  /* 0x0000103000007945 */ /* 0x000fe80003800000 */
[----:B------:R-:W-:Y:S05]  /*64a0*/  @!P0 BRA `(.L_x_122) ;  /* 0x0000001000048947 */ /* 0x000fea0003800000 */
[----:B------:R-:W-:-:S04]  /*64b0*/  LOP3.LUT R7, R7, 0x2, RZ, 0xfc, !PT ;  /* 0x0000000207077812 */ /* 0x000fc800078efcff */
[----:B------:R-:W-:-:S13]  /*64c0*/  ISETP.NE.AND P0, PT, R7, 0x3, PT ;  /* 0x000000030700780c */ /* 0x000fda0003f05270 */
[----:B------:R-:W-:Y:S05]  /*64d0*/  @!P0 BRA `(.L_x_123) ;  /* 0x0000000000048947 */ /* 0x000fea0003800000 */
[----:B------:R-:W-:Y:S01]  /*64e0*/  BPT.TRAP 0x1 ;  /* 0x000000040000795c */ /* 0x000fe20000300000 */
.L_x_123:
[----:B------:R-:W0:Y:S01]  /*64f0*/  S2R R3, SR_CgaCtaId ;  /* 0x0000000000037919 */ /* 0x000e220000008800 */
[----:B------:R-:W-:Y:S02]  /*6500*/  MOV R0, 0x400 ;  /* 0x0000040000007802 */ /* 0x000fe40000000f00 */
[----:B------:R-:W-:Y:S02]  /*6510*/  SHF.L.U32 R2, R13, 0x1f, RZ ;  /* 0x0000001f0d027819 */ /* 0x000fe400000006ff */
[----:B0-----:R-:W-:-:S05]  /*6520*/  LEA R3, R3, R0, 0x18 ;  /* 0x0000000003037211 */ /* 0x001fca00078ec0ff */
[----:B------:R-:W-:-:S04]  /*6530*/  VIADD R3, R3, 0xe0 ;  /* 0x000000e003037836 */ /* 0x000fc80000000000 */
[C---:B------:R-:W-:Y:S02]  /*6540*/  IMAD R5, R12.reuse, 0x8, R3 ;  /* 0x000000080c057824 */ /* 0x040fe400078e0203 */
[----:B------:R-:W-:Y:S02]  /*6550*/  VIADD R12, R12, 0x1 ;  /* 0x000000010c0c7836 */ /* 0x000fe40000000000 */
[----:B------:R-:W0:Y:S03]  /*6560*/  SYNCS.PHASECHK.TRANS64.TRYWAIT P0, [R5+URZ], R2 ;  /* 0x00000002050075a7 */ /* 0x000e26000800017f */
[----:B------:R-:W-:-:S04]  /*6570*/  ISETP.NE.AND P1, PT, R12, 0x1c, PT ;  /* 0x0000001c0c00780c */ /* 0x000fc80003f25270 */
[----:B------:R-:W-:Y:S02]  /*6580*/  SEL R0, RZ, 0x1, P1 ;  /* 0x00000001ff007807 */ /* 0x000fe40000800000 */
[----:B------:R-:W-:Y:S02]  /*6590*/  SEL R12, R12, RZ, P1 ;  /* 0x000000ff0c0c7207 */ /* 0x000fe40000800000 */
[----:B------:R-:W-:-:S03]  /*65a0*/  LOP3.LUT R13, R13, R0, RZ, 0x3c, !PT ;  /* 0x000000000d0d7212 */ /* 0x000fc600078e3cff */
[----:B------:R-:W-:Y:S01]  /*65b0*/  IMAD R7, R12, 0x8, R3 ;  /* 0x000000080c077824 */ /* 0x000fe200078e0203 */
[----:B------:R-:W-:Y:S01]  /*65c0*/  SHF.L.U32 R4, R13, 0x1f, RZ ;  /* 0x0000001f0d047819 */ /* 0x000fe200000006ff */
[----:B0-----:R-:W-:Y:S06]  /*65d0*/  @!P0 BRA `(.L_x_124) ;  /* 0x0000001000788947 */ /* 0x001fec0003800000 */
.L_x_161:
[----:B------:R-:W1:Y:S01]  /*65e0*/  SYNCS.PHASECHK.TRANS64.TRYWAIT P0, [R7+URZ], R4 ;  /* 0x00000004070075a7 */ /* 0x000e62000800017f */
[----:B------:R-:W-:-:S05]  /*65f0*/  VIADD R0, R12, 0x1 ;  /* 0x000000010c007836 */ /* 0x000fca0000000000 */
[----:B------:R-:W-:-:S04]  /*6600*/  ISETP.NE.AND P1, PT, R0, 0x1c, PT ;  /* 0x0000001c0000780c */ /* 0x000fc80003f25270 */
[----:B0-----:R-:W-:Y:S02]  /*6610*/  SEL R2, RZ, 0x1, P1 ;  /* 0x00000001ff027807 */ /* 0x001fe40000800000 */
[----:B------:R-:W-:Y:S02]  /*6620*/  SEL R0, R0, RZ, P1 ;  /* 0x000000ff00007207 */ /* 0x000fe40000800000 */
[----:B------:R-:W-:-:S03]  /*6630*/  LOP3.LUT R13, R13, R2, RZ, 0x3c, !PT ;  /* 0x000000020d0d7212 */ /* 0x000fc600078e3cff */
[----:B------:R-:W-:Y:S01]  /*6640*/  IMAD R6, R0, 0x8, R3 ;  /* 0x0000000800067824 */ /* 0x000fe200078e0203 */
[----:B------:R-:W-:Y:S01]  /*6650*/  SHF.L.U32 R5, R13, 0x1f, RZ ;  /* 0x0000001f0d057819 */ /* 0x000fe200000006ff */
[----:B-1----:R-:W-:Y:S06]  /*6660*/  @!P0 BRA `(.L_x_125) ;  /* 0x0000001000688947 */ /* 0x002fec0003800000 */
.L_x_162:
[----:B------:R-:W1:Y:S01]  /*6670*/  SYNCS.PHASECHK.TRANS64.TRYWAIT P0, [R6+URZ], R5 ;  /* 0x00000005060075a7 */ /* 0x000e62000800017f */
[----:B------:R-:W-:-:S05]  /*6680*/  VIADD R0, R0, 0x1 ;  /* 0x0000000100007836 */ /* 0x000fca0000000000 */
[----:B------:R-:W-:-:S04]  /*6690*/  ISETP.NE.AND P1, PT, R0, 0x1c, PT ;  /* 0x0000001c0000780c */ /* 0x000fc80003f25270 */
[----:B------:R-:W-:Y:S02]  /*66a0*/  SEL R2, RZ, 0x1, P1 ;  /* 0x00000001ff027807 */ /* 0x000fe40000800000 */
[----:B------:R-:W-:Y:S02]  /*66b0*/  SEL R0, R0, RZ, P1 ;  /* 0x000000ff00007207 */ /* 0x000fe40000800000 */
[----:B------:R-:W-:-:S03]  /*66c0*/  LOP3.LUT R13, R13, R2, RZ, 0x3c, !PT ;  /* 0x000000020d0d7212 */ /* 0x000fc600078e3cff */
[----:B0-----:R-:W-:Y:S01]  /*66d0*/  IMAD R7, R0, 0x8, R3 ;  /* 0x0000000800077824 */ /* 0x001fe200078e0203 */
[----:B------:R-:W-:Y:S01]  /*66e0*/  SHF.L.U32 R4, R13, 0x1f, RZ ;  /* 0x0000001f0d047819 */ /* 0x000fe200000006ff */
[----:B-1----:R-:W-:Y:S06]  /*66f0*/  @!P0 BRA `(.L_x_126) ;  /* 0x0000001000588947 */ /* 0x002fec0003800000 */
.L_x_163:
        /* <DEDUP_REMOVED lines=9> */
.L_x_164:
        /* <DEDUP_REMOVED lines=9> */
.L_x_165:
        /* <DEDUP_REMOVED lines=9> */
.L_x_166:
        /* <DEDUP_REMOVED lines=9> */
.L_x_167:
        /* <DEDUP_REMOVED lines=9> */
.L_x_168:
        /* <DEDUP_REMOVED lines=9> */
.L_x_169:
        /* <DEDUP_REMOVED lines=9> */
.L_x_170:
        /* <DEDUP_REMOVED lines=9> */
.L_x_171:
        /* <DEDUP_REMOVED lines=9> */
.L_x_172:
        /* <DEDUP_REMOVED lines=9> */
.L_x_173:
        /* <DEDUP_REMOVED lines=9> */
.L_x_174:
        /* <DEDUP_REMOVED lines=9> */
.L_x_175:
        /* <DEDUP_REMOVED lines=9> */
.L_x_176:
        /* <DEDUP_REMOVED lines=9> */
.L_x_177:
        /* <DEDUP_REMOVED lines=9> */
.L_x_178:
        /* <DEDUP_REMOVED lines=9> */
.L_x_179:
        /* <DEDUP_REMOVED lines=9> */
.L_x_180:
        /* <DEDUP_REMOVED lines=9> */
.L_x_181:
        /* <DEDUP_REMOVED lines=9> */
.L_x_182:
        /* <DEDUP_REMOVED lines=9> */
.L_x_183:
        /* <DEDUP_REMOVED lines=9> */
.L_x_184:
        /* <DEDUP_REMOVED lines=9> */
.L_x_185:
        /* <DEDUP_REMOVED lines=9> */
.L_x_186:
[----:B------:R-:W1:Y:S01]  /*73f0*/  SYNCS.PHASECHK.TRANS64.TRYWAIT P0, [R6+URZ], R5 ;  /* 0x00000005060075a7 */ /* 0x000e62000800017f */
[----:B------:R-:W-:-:S05]  /*7400*/  VIADD R0, R0, 0x1 ;  /* 0x0000000100007836 */ /* 0x000fca0000000000 */
[----:B------:R-:W-:-:S04]  /*7410*/  ISETP.NE.AND P1, PT, R0, 0x1c, PT ;  /* 0x0000001c0000780c */ /* 0x000fc80003f25270 */
[----:B------:R-:W-:Y:S02]  /*7420*/  SEL R2, RZ, 0x1, P1 ;  /* 0x00000001ff027807 */ /* 0x000fe40000800000 */
[----:B------:R-:W-:Y:S02]  /*7430*/  SEL R0, R0, RZ, P1 ;  /* 0x000000ff00007207 */ /* 0x000fe40000800000 */
[----:B------:R-:W-:Y:S01]  /*7440*/  LOP3.LUT R2, R13, R2, RZ, 0x3c, !PT ;  /* 0x000000020d027212 */ /* 0x000fe200078e3cff */
[----:B-1----:R-:W-:Y:S06]  /*7450*/  @!P0 BRA `(.L_x_150) ;  /* 0x0000000800e08947 */ /* 0x002fec0003800000 */
.L_x_187:
[----:B------:R-:W-:Y:S01]  /*7460*/  IMAD R3, R0, 0x8, R3 ;  /* 0x0000000800037824 */ /* 0x000fe200078e0203 */
[----:B------:R-:W-:-:S07]  /*7470*/  SHF.L.U32 R0, R2, 0x1f, RZ ;  /* 0x0000001f02007819 */ /* 0x000fce00000006ff */
.L_x_151:
[----:B--2---:R2:W3:Y:S02]  /*7480*/  SYNCS.PHASECHK.TRANS64.TRYWAIT P0, [R3+URZ], R0 ;  /* 0x00000000030075a7 */ /* 0x0044e4000800017f */
[----:B---3--:R-:W-:Y:S05]  /*7490*/  @!P0 NANOSLEEP.SYNCS 0x989680 ;  /* 0x009896800000895d */ /* 0x008fea0003900000 */
[----:B------:R-:W3:Y:S02]  /*74a0*/  @!P0 SYNCS.PHASECHK.TRANS64 P0, [R3+URZ], R0 ;  /* 0x00000000030085a7 */ /* 0x000ee4000800007f */
[----:B---3--:R-:W-:Y:S05]  /*74b0*/  @!P0 BRA `(.L_x_151) ;  /* 0xfffffffc00f08947 */ /* 0x008fea000383ffff */
.L_x_122:
[----:B------:R-:W-:Y:S05]  /*74c0*/  BSYNC B0 ;  /* 0x0000000000007941 */ /* 0x000fea0003800000 */
.L_x_121:
[----:B------:R-:W-:Y:S05]  /*74d0*/  EXIT ;  /* 0x000000000000794d */ /* 0x000fea0003800000 */
.L_x_16:
[----:B0-----:R-:W-:-:S04]  /*74e0*/  IMAD.U32 R15, RZ, RZ, UR15 ;  /* 0x0000000fff0f7e24 */ /* 0x001fc8000f8e00ff */
[----:B------:R0:W1:Y:S03]  /*74f0*/  SYNCS.PHASECHK.TRANS64.TRYWAIT P0, [R15+URZ+-0x8], R14 ;  /* 0xfffff80e0f0075a7 */ /* 0x000066000800017f */
[----:B-1----:R-:W-:Y:S05]  /*7500*/  @!P0 NANOSLEEP.SYNCS 0x989680 ;  /* 0x009896800000895d */ /* 0x002fea0003900000 */
[----:B------:R-:W1:Y:S02]  /*7510*/  @!P0 SYNCS.PHASECHK.TRANS64 P0, [R15+URZ+-0x8], R14 ;  /* 0xfffff80e0f0085a7 */ /* 0x000e64000800007f */
[----:B-1----:R-:W-:Y:S05]  /*7520*/  @!P0 BRA `(.L_x_16) ;  /* 0xfffffffc00ec8947 */ /* 0x002fea000383ffff */
[----:B------:R-:W-:Y:S05]  /*7530*/  BRA `(.L_x_152) ;  /* 0xffffffa000b07947 */ /* 0x000fea000383ffff */
.L_x_21:
[----:B-1----:R-:W-:-:S04]  /*7540*/  IMAD.U32 R15, RZ, RZ, UR6 ;  /* 0x00000006ff0f7e24 */ /* 0x002fc8000f8e00ff */
[----:B------:R1:W2:Y:S03]  /*7550*/  SYNCS.PHASECHK.TRANS64.TRYWAIT P0, [R15+URZ], R14 ;  /* 0x0000000e0f0075a7 */ /* 0x0002a6000800017f */
[----:B--2---:R-:W-:Y:S05]  /*7560*/  @!P0 NANOSLEEP.SYNCS 0x989680 ;  /* 0x009896800000895d */ /* 0x004fea0003900000 */
[----:B------:R-:W2:Y:S02]  /*7570*/  @!P0 SYNCS.PHASECHK.TRANS64 P0, [R15+URZ], R14 ;  /* 0x0000000e0f0085a7 */ /* 0x000ea4000800007f */
[----:B--2---:R-:W-:Y:S05]  /*7580*/  @!P0 BRA `(.L_x_21) ;  /* 0xfffffffc00ec8947 */ /* 0x004fea000383ffff */
[----:B------:R-:W-:Y:S05]  /*7590*/  BRA `(.L_x_20) ;  /* 0xffffffa400587947 */ /* 0x000fea000383ffff */
.L_x_27:
[----:B-1----:R-:W-:-:S04]  /*75a0*/  IMAD.U32 R16, RZ, RZ, UR9 ;  /* 0x00000009ff107e24 */ /* 0x002fc8000f8e00ff */
[----:B------:R1:W2:Y:S03]  /*75b0*/  SYNCS.PHASECHK.TRANS64.TRYWAIT P0, [R16+URZ], R15 ;  /* 0x0000000f100075a7 */ /* 0x0002a6000800017f */
[----:B--2---:R-:W-:Y:S05]  /*75c0*/  @!P0 NANOSLEEP.SYNCS 0x989680 ;  /* 0x009896800000895d */ /* 0x004fea0003900000 */
[----:B------:R-:W2:Y:S02]  /*75d0*/  @!P0 SYNCS.PHASECHK.TRANS64 P0, [R16+URZ], R15 ;  /* 0x0000000f100085a7 */ /* 0x000ea4000800007f */
[----:B--2---:R-:W-:Y:S05]  /*75e0*/  @!P0 BRA `(.L_x_27) ;  /* 0xfffffffc00ec8947 */ /* 0x004fea000383ffff */
[----:B------:R-:W-:Y:S05]  /*75f0*/  BRA `(.L_x_26) ;  /* 0xffffffa800ac7947 */ /* 0x000fea000383ffff */
.L_x_35:
[----:B0-----:R-:W-:-:S04]  /*7600*/  IMAD.U32 R15, RZ, RZ, UR15 ;  /* 0x0000000fff0f7e24 */ /* 0x001fc8000f8e00ff */
[----:B------:R0:W1:Y:S03]  /*7610*/  SYNCS.PHASECHK.TRANS64.TRYWAIT P0, [R15+URZ+0x8], R14 ;  /* 0x0000080e0f0075a7 */ /* 0x000066000800017f */
[----:B-1----:R-:W-:Y:S05]  /*7620*/  @!P0 NANOSLEEP.SYNCS 0x989680 ;  /* 0x009896800000895d */ /* 0x002fea0003900000 */
[----:B------:R-:W1:Y:S02]  /*7630*/  @!P0 SYNCS.PHASECHK.TRANS64 P0, [R15+URZ+0x8], R14 ;  /* 0x0000080e0f0085a7 */ /* 0x000e64000800007f */
[----:B-1----:R-:W-:Y:S05]  /*7640*/  @!P0 BRA `(.L_x_35) ;  /* 0xfffffffc00ec8947 */ /* 0x002fea000383ffff */
[----:B------:R-:W-:Y:S05]  /*7650*/  BRA `(.L_x_153) ;  /* 0xffffffb000e47947 */ /* 0x000fea000383ffff */
.L_x_108:
[----:B------:R-:W-:Y:S01]  /*7660*/  BSSY B1, `(.L_x_154) ;  /* 0x0000006000017945 */ /* 0x000fe20003800000 */
[----:B------:R-:W-:-:S07]  /*7670*/  IMAD.MOV.U32 R10, RZ, RZ, -0x1 ;  /* 0xffffffffff0a7424 */ /* 0x000fce00078e00ff */
[----:B------:R-:W-:Y:S05]  /*7680*/  WARPSYNC.COLLECTIVE R10, `(.L_x_155) ;  /* 0x000000000a0c7348 */ /* 0x000fea0003c00000 */
[----:B------:R-:W-:Y:S02]  /*7690*/  ELECT P1, UR62, PT ;  /* 0x00000000003e782f */ /* 0x000fe40003820000 */
[----:B------:R-:W-:Y:S01]  /*76a0*/  MOV R10, UR62 ;  /* 0x0000003e000a7c02 */ /* 0x000fe20008000f00 */
[----:B------:R-:W-:Y:S10]  /*76b0*/  ENDCOLLECTIVE ;  /* 0x000000000000791b */ /* 0x000ff40003800000 */
.L_x_155:
[----:B------:R-:W-:Y:S05]  /*76c0*/  BSYNC B1 ;  /* 0x0000000000017941 */ /* 0x000fea0003800000 */
.L_x_154:
[----:B------:R-:W-:Y:S05]  /*76d0*/  BRA `(.L_x_156) ;  /* 0xffffffe000b47947 */ /* 0x000fea000383ffff */
.L_x_111:
[----:B-1----:R1:W2:Y:S02]  /*76e0*/  SYNCS.PHASECHK.TRANS64.TRYWAIT P1, [R19+URZ+0xe0], R10 ;  /* 0x0000e00a130075a7 */ /* 0x0022a4000802017f */
[----:B--2---:R-:W-:Y:S05]  /*76f0*/  @!P1 NANOSLEEP.SYNCS 0x989680 ;  /* 0x009896800000995d */ /* 0x004fea0003900000 */
[----:B------:R-:W2:Y:S02]  /*7700*/  @!P1 SYNCS.PHASECHK.TRANS64 P1, [R19+URZ+0xe0], R10 ;  /* 0x0000e00a130095a7 */ /* 0x000ea4000802007f */
[----:B--2---:R-:W-:Y:S05]  /*7710*/  @!P1 BRA `(.L_x_111) ;  /* 0xfffffffc00f09947 */ /* 0x004fea000383ffff */
[----:B------:R-:W-:Y:S05]  /*7720*/  BRA `(.L_x_157) ;  /* 0xffffffe000e87947 */ /* 0x000fea000383ffff */
.L_x_120:
[----:B------:R-:W-:Y:S01]  /*7730*/  BSSY B0, `(.L_x_158) ;  /* 0x0000006000007945 */ /* 0x000fe20003800000 */
[----:B------:R-:W-:-:S07]  /*7740*/  IMAD.MOV.U32 R10, RZ, RZ, -0x1 ;  /* 0xffffffffff0a7424 */ /* 0x000fce00078e00ff */
[----:B------:R-:W-:Y:S05]  /*7750*/  WARPSYNC.COLLECTIVE R10, `(.L_x_159) ;  /* 0x000000000a0c7348 */ /* 0x000fea0003c00000 */
[----:B------:R-:W-:Y:S02]  /*7760*/  ELECT P1, UR62, PT ;  /* 0x00000000003e782f */ /* 0x000fe40003820000 */
[----:B------:R-:W-:Y:S01]  /*7770*/  MOV R10, UR62 ;  /* 0x0000003e000a7c02 */ /* 0x000fe20008000f00 */
[----:B------:R-:W-:Y:S10]  /*7780*/  ENDCOLLECTIVE ;  /* 0x000000000000791b */ /* 0x000ff40003800000 */
.L_x_159:
[----:B------:R-:W-:Y:S05]  /*7790*/  BSYNC B0 ;  /* 0x0000000000007941 */ /* 0x000fea0003800000 */
.L_x_158:
[----:B------:R-:W-:Y:S01]  /*77a0*/  PLOP3.LUT P0, PT, P1, PT, PT, 0x80, 0x0 ;  /* 0x000000000000781c */ /* 0x000fe20000f0f070 */
[----:B------:R-:W-:-:S12]  /*77b0*/  BRA `(.L_x_160) ;  /* 0xffffffec00347947 */ /* 0x000fd8000383ffff */
.L_x_124:
[----:B0-----:R0:W1:Y:S02]  /*77c0*/  SYNCS.PHASECHK.TRANS64.TRYWAIT P0, [R5+URZ], R2 ;  /* 0x00000002050075a7 */ /* 0x001064000800017f */
[----:B-1----:R-:W-:Y:S05]  /*77d0*/  @!P0 NANOSLEEP.SYNCS 0x989680 ;  /* 0x009896800000895d */ /* 0x002fea0003900000 */
[----:B------:R-:W1:Y:S02]  /*77e0*/  @!P0 SYNCS.PHASECHK.TRANS64 P0, [R5+URZ], R2 ;  /* 0x00000002050085a7 */ /* 0x000e64000800007f */
[----:B-1----:R-:W-:Y:S05]  /*77f0*/  @!P0 BRA `(.L_x_124) ;  /* 0xfffffffc00f08947 */ /* 0x002fea000383ffff */
[----:B------:R-:W-:Y:S05]  /*7800*/  BRA `(.L_x_161) ;  /* 0xffffffec00747947 */ /* 0x000fea000383ffff */
.L_x_125:
[----:B0-----:R0:W1:Y:S02]  /*7810*/  SYNCS.PHASECHK.TRANS64.TRYWAIT P0, [R7+URZ], R4 ;  /* 0x00000004070075a7 */ /* 0x001064000800017f */
[----:B-1----:R-:W-:Y:S05]  /*7820*/  @!P0 NANOSLEEP.SYNCS 0x989680 ;  /* 0x009896800000895d */ /* 0x002fea0003900000 */
[----:B------:R-:W1:Y:S02]  /*7830*/  @!P0 SYNCS.PHASECHK.TRANS64 P0, [R7+URZ], R4 ;  /* 0x00000004070085a7 */ /* 0x000e64000800007f */
[----:B-1----:R-:W-:Y:S05]  /*7840*/  @!P0 BRA `(.L_x_125) ;  /* 0xfffffffc00f08947 */ /* 0x002fea000383ffff */
[----:B------:R-:W-:Y:S05]  /*7850*/  BRA `(.L_x_162) ;  /* 0xffffffec00847947 */ /* 0x000fea000383ffff */
.L_x_126:
[----:B0-----:R0:W1:Y:S02]  /*7860*/  SYNCS.PHASECHK.TRANS64.TRYWAIT P0, [R6+URZ], R5 ;  /* 0x00000005060075a7 */ /* 0x001064000800017f */
[----:B-1----:R-:W-:Y:S05]  /*7870*/  @!P0 NANOSLEEP.SYNCS 0x989680 ;  /* 0x009896800000895d */ /* 0x002fea0003900000 */
[----:B------:R-:W1:Y:S02]  /*7880*/  @!P0 SYNCS.PHASECHK.TRANS64 P0, [R6+URZ], R5 ;  /* 0x00000005060085a7 */ /* 0x000e64000800007f */
[----:B-1----:R-:W-:Y:S05]  /*7890*/  @!P0 BRA `(.L_x_126) ;  /* 0xfffffffc00f08947 */ /* 0x002fea000383ffff */
[----:B------:R-:W-:Y:S05]  /*78a0*/  BRA `(.L_x_163) ;  /* 0xffffffec00947947 */ /* 0x000fea000383ffff */
.L_x_127:
[----:B0-----:R0:W1:Y:S02]  /*78b0*/  SYNCS.PHASECHK.TRANS64.TRYWAIT P0, [R7+URZ], R4 ;  /* 0x00000004070075a7 */ /* 0x001064000800017f */
[----:B-1----:R-:W-:Y:S05]  /*78c0*/  @!P0 NANOSLEEP.SYNCS 0x989680 ;  /* 0x009896800000895d */ /* 0x002fea0003900000 */
[----:B------:R-:W1:Y:S02]  /*78d0*/  @!P0 SYNCS.PHASECHK.TRANS64 P0, [R7+URZ], R4 ;  /* 0x00000004070085a7 */ /* 0x000e64000800007f */
[----:B-1----:R-:W-:Y:S05]  /*78e0*/  @!P0 BRA `(.L_x_127) ;  /* 0xfffffffc00f08947 */ /* 0x002fea000383ffff */
[----:B------:R-:W-:Y:S05]  /*78f0*/  BRA `(.L_x_164) ;  /* 0xffffffec00a47947 */ /* 0x000fea000383ffff */
.L_x_128:
[----:B0-----:R0:W1:Y:S02]  /*7900*/  SYNCS.PHASECHK.TRANS64.TRYWAIT P0, [R6+URZ], R5 ;  /* 0x00000005060075a7 */ /* 0x001064000800017f */
[----:B-1----:R-:W-:Y:S05]  /*7910*/  @!P0 NANOSLEEP.SYNCS 0x989680 ;  /* 0x009896800000895d */ /* 0x002fea0003900000 */
[----:B------:R-:W1:Y:S02]  /*7920*/  @!P0 SYNCS.PHASECHK.TRANS64 P0, [R6+URZ], R5 ;  /* 0x00000005060085a7 */ /* 0x000e64000800007f */
[----:B-1----:R-:W-:Y:S05]  /*7930*/  @!P0 BRA `(.L_x_128) ;  /* 0xfffffffc00f08947 */ /* 0x002fea000383ffff */
[----:B------:R-:W-:Y:S05]  /*7940*/  BRA `(.L_x_165) ;  /* 0xffffffec00b47947 */ /* 0x000fea000383ffff */
.L_x_129:
[----:B0-----:R0:W1:Y:S02]  /*7950*/  SYNCS.PHASECHK.TRANS64.TRYWAIT P0, [R7+URZ], R4 ;  /* 0x00000004070075a7 */ /* 0x001064000800017f */
[----:B-1----:R-:W-:Y:S05]  /*7960*/  @!P0 NANOSLEEP.SYNCS 0x989680 ;  /* 0x009896800000895d */ /* 0x002fea0003900000 */
[----:B------:R-:W1:Y:S02]  /*7970*/  @!P0 SYNCS.PHASECHK.TRANS64 P0, [R7+URZ], R4 ;  /* 0x00000004070085a7 */ /* 0x000e64000800007f */
[----:B-1----:R-:W-:Y:S05]  /*7980*/  @!P0 BRA `(.L_x_129) ;  /* 0xfffffffc00f08947 */ /* 0x002fea000383ffff */
[----:B------:R-:W-:Y:S05]  /*7990*/  BRA `(.L_x_166) ;  /* 0xffffffec00c47947 */ /* 0x000fea000383ffff */
.L_x_130:
[----:B0-----:R0:W1:Y:S02]  /*79a0*/  SYNCS.PHASECHK.TRANS64.TRYWAIT P0, [R6+URZ], R5 ;  /* 0x00000005060075a7 */ /* 0x001064000800017f */
[----:B-1----:R-:W-:Y:S05]  /*79b0*/  @!P0 NANOSLEEP.SYNCS 0x989680 ;  /* 0x009896800000895d */ /* 0x002fea0003900000 */
[----:B------:R-:W1:Y:S02]  /*79c0*/  @!P0 SYNCS.PHASECHK.TRANS64 P0, [R6+URZ], R5 ;  /* 0x00000005060085a7 */ /* 0x000e64000800007f */
[----:B-1----:R-:W-:Y:S05]  /*79d0*/  @!P0 BRA `(.L_x_130) ;  /* 0xfffffffc00f08947 */ /* 0x002fea000383ffff */
[----:B------:R-:W-:Y:S05]  /*79e0*/  BRA `(.L_x_167) ;  /* 0xffffffec00d47947 */ /* 0x000fea000383ffff */
.L_x_131:
[----:B0-----:R0:W1:Y:S02]  /*79f0*/  SYNCS.PHASECHK.TRANS64.TRYWAIT P0, [R7+URZ], R4 ;  /* 0x00000004070075a7 */ /* 0x001064000800017f */
[----:B-1----:R-:W-:Y:S05]  /*7a00*/  @!P0 NANOSLEEP.SYNCS 0x989680 ;  /* 0x009896800000895d */ /* 0x002fea0003900000 */
[----:B------:R-:W1:Y:S02]  /*7a10*/  @!P0 SYNCS.PHASECHK.TRANS64 P0, [R7+URZ], R4 ;  /* 0x00000004070085a7 */ /* 0x000e64000800007f */
[----:B-1----:R-:W-:Y:S05]  /*7a20*/  @!P0 BRA `(.L_x_131) ;  /* 0xfffffffc00f08947 */ /* 0x002fea000383ffff */
[----:B------:R-:W-:Y:S05]  /*7a30*/  BRA `(.L_x_168) ;  /* 0xffffffec00e47947 */ /* 0x000fea000383ffff */
.L_x_132:
[----:B0-----:R0:W1:Y:S02]  /*7a40*/  SYNCS.PHASECHK.TRANS64.TRYWAIT P0, [R6+URZ], R5 ;  /* 0x00000005060075a7 */ /* 0x001064000800017f */
[----:B-1----:R-:W-:Y:S05]  /*7a50*/  @!P0 NANOSLEEP.SYNCS 0x989680 ;  /* 0x009896800000895d */ /* 0x002fea0003900000 */
[----:B------:R-:W1:Y:S02]  /*7a60*/  @!P0 SYNCS.PHASECHK.TRANS64 P0, [R6+URZ], R5 ;  /* 0x00000005060085a7 */ /* 0x000e64000800007f */
[----:B-1----:R-:W-:Y:S05]  /*7a70*/  @!P0 BRA `(.L_x_132) ;  /* 0xfffffffc00f08947 */ /* 0x002fea000383ffff */
[----:B------:R-:W-:Y:S05]  /*7a80*/  BRA `(.L_x_169) ;  /* 0xffffffec00f47947 */ /* 0x000fea000383ffff */
.L_x_133:
[----:B0-----:R0:W1:Y:S02]  /*7a90*/  SYNCS.PHASECHK.TRANS64.TRYWAIT P0, [R7+URZ], R4 ;  /* 0x00000004070075a7 */ /* 0x001064000800017f */
[----:B-1----:R-:W-:Y:S05]  /*7aa0*/  @!P0 NANOSLEEP.SYNCS 0x989680 ;  /* 0x009896800000895d */ /* 0x002fea0003900000 */
[----:B------:R-:W1:Y:S02]  /*7ab0*/  @!P0 SYNCS.PHASECHK.TRANS64 P0, [R7+URZ], R4 ;  /* 0x00000004070085a7 */ /* 0x000e64000800007f */
[----:B-1----:R-:W-:Y:S05]  /*7ac0*/  @!P0 BRA `(.L_x_133) ;  /* 0xfffffffc00f08947 */ /* 0x002fea000383ffff */
[----:B------:R-:W-:Y:S05]  /*7ad0*/  BRA `(.L_x_170) ;  /* 0xfffffff000047947 */ /* 0x000fea000383ffff */
.L_x_134:
[----:B0-----:R0:W1:Y:S02]  /*7ae0*/  SYNCS.PHASECHK.TRANS64.TRYWAIT P0, [R6+URZ], R5 ;  /* 0x00000005060075a7 */ /* 0x001064000800017f */
[----:B-1----:R-:W-:Y:S05]  /*7af0*/  @!P0 NANOSLEEP.SYNCS 0x989680 ;  /* 0x009896800000895d */ /* 0x002fea0003900000 */
[----:B------:R-:W1:Y:S02]  /*7b00*/  @!P0 SYNCS.PHASECHK.TRANS64 P0, [R6+URZ], R5 ;  /* 0x00000005060085a7 */ /* 0x000e64000800007f */
[----:B-1----:R-:W-:Y:S05]  /*7b10*/  @!P0 BRA `(.L_x_134) ;  /* 0xfffffffc00f08947 */ /* 0x002fea000383ffff */
[----:B------:R-:W-:Y:S05]  /*7b20*/  BRA `(.L_x_171) ;  /* 0xfffffff000147947 */ /* 0x000fea000383ffff */
.L_x_135:
[----:B0-----:R0:W1:Y:S02]  /*7b30*/  SYNCS.PHASECHK.TRANS64.TRYWAIT P0, [R7+URZ], R4 ;  /* 0x00000004070075a7 */ /* 0x001064000800017f */
[----:B-1----:R-:W-:Y:S05]  /*7b40*/  @!P0 NANOSLEEP.SYNCS 0x989680 ;  /* 0x009896800000895d */ /* 0x002fea0003900000 */
[----:B------:R-:W1:Y:S02]  /*7b50*/  @!P0 SYNCS.PHASECHK.TRANS64 P0, [R7+URZ], R4 ;  /* 0x00000004070085a7 */ /* 0x000e64000800007f */
[----:B-1----:R-:W-:Y:S05]  /*7b60*/  @!P0 BRA `(.L_x_135) ;  /* 0xfffffffc00f08947 */ /* 0x002fea000383ffff */
[----:B------:R-:W-:Y:S05]  /*7b70*/  BRA `(.L_x_172) ;  /* 0xfffffff000247947 */ /* 0x000fea000383ffff */
.L_x_136:
[----:B0-----:R0:W1:Y:S02]  /*7b80*/  SYNCS.PHASECHK.TRANS64.TRYWAIT P0, [R6+URZ], R5 ;  /* 0x00000005060075a7 */ /* 0x001064000800017f */
[----:B-1----:R-:W-:Y:S05]  /*7b90*/  @!P0 NANOSLEEP.SYNCS 0x989680 ;  /* 0x009896800000895d */ /* 0x002fea0003900000 */
[----:B------:R-:W1:Y:S02]  /*7ba0*/  @!P0 SYNCS.PHASECHK.TRANS64 P0, [R6+URZ], R5 ;  /* 0x00000005060085a7 */ /* 0x000e64000800007f */
[----:B-1----:R-:W-:Y:S05]  /*7bb0*/  @!P0 BRA `(.L_x_136) ;  /* 0xfffffffc00f08947 */ /* 0x002fea000383ffff */
[----:B------:R-:W-:Y:S05]  /*7bc0*/  BRA `(.L_x_173) ;  /* 0xfffffff000347947 */ /* 0x000fea000383ffff */
.L_x_137:
[----:B0-----:R0:W1:Y:S02]  /*7bd0*/  SYNCS.PHASECHK.TRANS64.TRYWAIT P0, [R7+URZ], R4 ;  /* 0x00000004070075a7 */ /* 0x001064000800017f */
[----:B-1----:R-:W-:Y:S05]  /*7be0*/  @!P0 NANOSLEEP.SYNCS 0x989680 ;  /* 0x009896800000895d */ /* 0x002fea0003900000 */
[----:B------:R-:W1:Y:S02]  /*7bf0*/  @!P0 SYNCS.PHASECHK.TRANS64 P0, [R7+URZ], R4 ;  /* 0x00000004070085a7 */ /* 0x000e64000800007f */
[----:B-1----:R-:W-:Y:S05]  /*7c00*/  @!P0 BRA `(.L_x_137) ;  /* 0xfffffffc00f08947 */ /* 0x002fea000383ffff */
[----:B------:R-:W-:Y:S05]  /*7c10*/  BRA `(.L_x_174) ;  /* 0xfffffff000447947 */ /* 0x000fea000383ffff */
.L_x_138:
[----:B0-----:R0:W1:Y:S02]  /*7c20*/  SYNCS.PHASECHK.TRANS64.TRYWAIT P0, [R6+URZ], R5 ;  /* 0x00000005060075a7 */ /* 0x001064000800017f */
[----:B-1----:R-:W-:Y:S05]  /*7c30*/  @!P0 NANOSLEEP.SYNCS 0x989680 ;  /* 0x009896800000895d */ /* 0x002fea0003900000 */
[----:B------:R-:W1:Y:S02]  /*7c40*/  @!P0 SYNCS.PHASECHK.TRANS64 P0, [R6+URZ], R5 ;  /* 0x00000005060085a7 */ /* 0x000e64000800007f */
[----:B-1----:R-:W-:Y:S05]  /*7c50*/  @!P0 BRA `(.L_x_138) ;  /* 0xfffffffc00f08947 */ /* 0x002fea000383ffff */
[----:B------:R-:W-:Y:S05]  /*7c60*/  BRA `(.L_x_175) ;  /* 0xfffffff000547947 */ /* 0x000fea000383ffff */
.L_x_139:
[----:B0-----:R0:W1:Y:S02]  /*7c70*/  SYNCS.PHASECHK.TRANS64.TRYWAIT P0, [R7+URZ], R4 ;  /* 0x00000004070075a7 */ /* 0x001064000800017f */
[----:B-1----:R-:W-:Y:S05]  /*7c80*/  @!P0 NANOSLEEP.SYNCS 0x989680 ;  /* 0x009896800000895d */ /* 0x002fea0003900000 */
[----:B------:R-:W1:Y:S02]  /*7c90*/  @!P0 SYNCS.PHASECHK.TRANS64 P0, [R7+URZ], R4 ;  /* 0x00000004070085a7 */ /* 0x000e64000800007f */
[----:B-1----:R-:W-:Y:S05]  /*7ca0*/  @!P0 BRA `(.L_x_139) ;  /* 0xfffffffc00f08947 */ /* 0x002fea000383ffff */
[----:B------:R-:W-:Y:S05]  /*7cb0*/  BRA `(.L_x_176) ;  /* 0xfffffff000647947 */ /* 0x000fea000383ffff */
.L_x_140:
[----:B0-----:R0:W1:Y:S02]  /*7cc0*/  SYNCS.PHASECHK.TRANS64.TRYWAIT P0, [R6+URZ], R5 ;  /* 0x00000005060075a7 */ /* 0x001064000800017f */
[----:B-1----:R-:W-:Y:S05]  /*7cd0*/  @!P0 NANOSLEEP.SYNCS 0x989680 ;  /* 0x009896800000895d */ /* 0x002fea0003900000 */
[----:B------:R-:W1:Y:S02]  /*7ce0*/  @!P0 SYNCS.PHASECHK.TRANS64 P0, [R6+URZ], R5 ;  /* 0x00000005060085a7 */ /* 0x000e64000800007f */
[----:B-1----:R-:W-:Y:S05]  /*7cf0*/  @!P0 BRA `(.L_x_140) ;  /* 0xfffffffc00f08947 */ /* 0x002fea000383ffff */
[----:B------:R-:W-:Y:S05]  /*7d00*/  BRA `(.L_x_177) ;  /* 0xfffffff000747947 */ /* 0x000fea000383ffff */
.L_x_141:
[----:B0-----:R0:W1:Y:S02]  /*7d10*/  SYNCS.PHASECHK.TRANS64.TRYWAIT P0, [R7+URZ], R4 ;  /* 0x00000004070075a7 */ /* 0x001064000800017f */
[----:B-1----:R-:W-:Y:S05]  /*7d20*/  @!P0 NANOSLEEP.SYNCS 0x989680 ;  /* 0x009896800000895d */ /* 0x002fea0003900000 */
[----:B------:R-:W1:Y:S02]  /*7d30*/  @!P0 SYNCS.PHASECHK.TRANS64 P0, [R7+URZ], R4 ;  /* 0x00000004070085a7 */ /* 0x000e64000800007f */
[----:B-1----:R-:W-:Y:S05]  /*7d40*/  @!P0 BRA `(.L_x_141) ;  /* 0xfffffffc00f08947 */ /* 0x002fea000383ffff */
[----:B------:R-:W-:Y:S05]  /*7d50*/  BRA `(.L_x_178) ;  /* 0xfffffff000847947 */ /* 0x000fea000383ffff */
.L_x_142:
[----:B0-----:R0:W1:Y:S02]  /*7d60*/  SYNCS.PHASECHK.TRANS64.TRYWAIT P0, [R6+URZ], R5 ;  /* 0x00000005060075a7 */ /* 0x001064000800017f */
[----:B-1----:R-:W-:Y:S05]  /*7d70*/  @!P0 NANOSLEEP.SYNCS 0x989680 ;  /* 0x009896800000895d */ /* 0x002fea0003900000 */
[----:B------:R-:W1:Y:S02]  /*7d80*/  @!P0 SYNCS.PHASECHK.TRANS64 P0, [R6+URZ], R5 ;  /* 0x00000005060085a7 */ /* 0x000e64000800007f */
[----:B-1----:R-:W-:Y:S05]  /*7d90*/  @!P0 BRA `(.L_x_142) ;  /* 0xfffffffc00f08947 */ /* 0x002fea000383ffff */
[----:B------:R-:W-:Y:S05]  /*7da0*/  BRA `(.L_x_179) ;  /* 0xfffffff000947947 */ /* 0x000fea000383ffff */
.L_x_143:
[----:B0-----:R0:W1:Y:S02]  /*7db0*/  SYNCS.PHASECHK.TRANS64.TRYWAIT P0, [R7+URZ], R4 ;  /* 0x00000004070075a7 */ /* 0x001064000800017f */
[----:B-1----:R-:W-:Y:S05]  /*7dc0*/  @!P0 NANOSLEEP.SYNCS 0x989680 ;  /* 0x009896800000895d */ /* 0x002fea0003900000 */
[----:B------:R-:W1:Y:S02]  /*7dd0*/  @!P0 SYNCS.PHASECHK.TRANS64 P0, [R7+URZ], R4 ;  /* 0x00000004070085a7 */ /* 0x000e64000800007f */
[----:B-1----:R-:W-:Y:S05]  /*7de0*/  @!P0 BRA `(.L_x_143) ;  /* 0xfffffffc00f08947 */ /* 0x002fea000383ffff */
[----:B------:R-:W-:Y:S05]  /*7df0*/  BRA `(.L_x_180) ;  /* 0xfffffff000a47947 */ /* 0x000fea000383ffff */
.L_x_144:
[----:B0-----:R0:W1:Y:S02]  /*7e00*/  SYNCS.PHASECHK.TRANS64.TRYWAIT P0, [R6+URZ], R5 ;  /* 0x00000005060075a7 */ /* 0x001064000800017f */
[----:B-1----:R-:W-:Y:S05]  /*7e10*/  @!P0 NANOSLEEP.SYNCS 0x989680 ;  /* 0x009896800000895d */ /* 0x002fea0003900000 */
[----:B------:R-:W1:Y:S02]  /*7e20*/  @!P0 SYNCS.PHASECHK.TRANS64 P0, [R6+URZ], R5 ;  /* 0x00000005060085a7 */ /* 0x000e64000800007f */
[----:B-1----:R-:W-:Y:S05]  /*7e30*/  @!P0 BRA `(.L_x_144) ;  /* 0xfffffffc00f08947 */ /* 0x002fea000383ffff */
[----:B------:R-:W-:Y:S05]  /*7e40*/  BRA `(.L_x_181) ;  /* 0xfffffff000b47947 */ /* 0x000fea000383ffff */
.L_x_145:
[----:B0-----:R0:W1:Y:S02]  /*7e50*/  SYNCS.PHASECHK.TRANS64.TRYWAIT P0, [R7+URZ], R4 ;  /* 0x00000004070075a7 */ /* 0x001064000800017f */
[----:B-1----:R-:W-:Y:S05]  /*7e60*/  @!P0 NANOSLEEP.SYNCS 0x989680 ;  /* 0x009896800000895d */ /* 0x002fea0003900000 */
[----:B------:R-:W1:Y:S02]  /*7e70*/  @!P0 SYNCS.PHASECHK.TRANS64 P0, [R7+URZ], R4 ;  /* 0x00000004070085a7 */ /* 0x000e64000800007f */
[----:B-1----:R-:W-:Y:S05]  /*7e80*/  @!P0 BRA `(.L_x_145) ;  /* 0xfffffffc00f08947 */ /* 0x002fea000383ffff */
[----:B------:R-:W-:Y:S05]  /*7e90*/  BRA `(.L_x_182) ;  /* 0xfffffff000c47947 */ /* 0x000fea000383ffff */
.L_x_146:
[----:B0-----:R0:W1:Y:S02]  /*7ea0*/  SYNCS.PHASECHK.TRANS64.TRYWAIT P0, [R6+URZ], R5 ;  /* 0x00000005060075a7 */ /* 0x001064000800017f */
[----:B-1----:R-:W-:Y:S05]  /*7eb0*/  @!P0 NANOSLEEP.SYNCS 0x989680 ;  /* 0x009896800000895d */ /* 0x002fea0003900000 */
[----:B------:R-:W1:Y:S02]  /*7ec0*/  @!P0 SYNCS.PHASECHK.TRANS64 P0, [R6+URZ], R5 ;  /* 0x00000005060085a7 */ /* 0x000e64000800007f */
[----:B-1----:R-:W-:Y:S05]  /*7ed0*/  @!P0 BRA `(.L_x_146) ;  /* 0xfffffffc00f08947 */ /* 0x002fea000383ffff */
[----:B------:R-:W-:Y:S05]  /*7ee0*/  BRA `(.L_x_183) ;  /* 0xfffffff000d47947 */ /* 0x000fea000383ffff */
.L_x_147:
[----:B0-----:R0:W1:Y:S02]  /*7ef0*/  SYNCS.PHASECHK.TRANS64.TRYWAIT P0, [R7+URZ], R4 ;  /* 0x00000004070075a7 */ /* 0x001064000800017f */
[----:B-1----:R-:W-:Y:S05]  /*7f00*/  @!P0 NANOSLEEP.SYNCS 0x989680 ;  /* 0x009896800000895d */ /* 0x002fea0003900000 */
[----:B------:R-:W1:Y:S02]  /*7f10*/  @!P0 SYNCS.PHASECHK.TRANS64 P0, [R7+URZ], R4 ;  /* 0x00000004070085a7 */ /* 0x000e64000800007f */
[----:B-1----:R-:W-:Y:S05]  /*7f20*/  @!P0 BRA `(.L_x_147) ;  /* 0xfffffffc00f08947 */ /* 0x002fea000383ffff */
[----:B------:R-:W-:Y:S05]  /*7f30*/  BRA `(.L_x_184) ;  /* 0xfffffff000e47947 */ /* 0x000fea000383ffff */
.L_x_148:
[----:B0-----:R0:W1:Y:S02]  /*7f40*/  SYNCS.PHASECHK.TRANS64.TRYWAIT P0, [R6+URZ], R5 ;  /* 0x00000005060075a7 */ /* 0x001064000800017f */
[----:B-1----:R-:W-:Y:S05]  /*7f50*/  @!P0 NANOSLEEP.SYNCS 0x989680 ;  /* 0x009896800000895d */ /* 0x002fea0003900000 */
[----:B------:R-:W1:Y:S02]  /*7f60*/  @!P0 SYNCS.PHASECHK.TRANS64 P0, [R6+URZ], R5 ;  /* 0x00000005060085a7 */ /* 0x000e64000800007f */
[----:B-1----:R-:W-:Y:S05]  /*7f70*/  @!P0 BRA `(.L_x_148) ;  /* 0xfffffffc00f08947 */ /* 0x002fea000383ffff */
[----:B------:R-:W-:Y:S05]  /*7f80*/  BRA `(.L_x_185) ;  /* 0xfffffff000f47947 */ /* 0x000fea000383ffff */
.L_x_149:
[----:B0-----:R0:W1:Y:S02]  /*7f90*/  SYNCS.PHASECHK.TRANS64.TRYWAIT P0, [R7+URZ], R4 ;  /* 0x00000004070075a7 */ /* 0x001064000800017f */
[----:B-1----:R-:W-:Y:S05]  /*7fa0*/  @!P0 NANOSLEEP.SYNCS 0x989680 ;  /* 0x009896800000895d */ /* 0x002fea0003900000 */
[----:B------:R-:W1:Y:S02]  /*7fb0*/  @!P0 SYNCS.PHASECHK.TRANS64 P0, [R7+URZ], R4 ;  /* 0x00000004070085a7 */ /* 0x000e64000800007f */
[----:B-1----:R-:W-:Y:S05]  /*7fc0*/  @!P0 BRA `(.L_x_149) ;  /* 0xfffffffc00f08947 */ /* 0x002fea000383ffff */
[----:B------:R-:W-:Y:S05]  /*7fd0*/  BRA `(.L_x_186) ;  /* 0xfffffff400047947 */ /* 0x000fea000383ffff */
.L_x_150:
[----:B-1----:R1:W2:Y:S02]  /*7fe0*/  SYNCS.PHASECHK.TRANS64.TRYWAIT P0, [R6+URZ], R5 ;  /* 0x00000005060075a7 */ /* 0x0022a4000800017f */
[----:B--2---:R-:W-:Y:S05]  /*7ff0*/  @!P0 NANOSLEEP.SYNCS 0x989680 ;  /* 0x009896800000895d */ /* 0x004fea0003900000 */
[----:B------:R-:W2:Y:S02]  /*8000*/  @!P0 SYNCS.PHASECHK.TRANS64 P0, [R6+URZ], R5 ;  /* 0x00000005060085a7 */ /* 0x000ea4000800007f */
[----:B--2---:R-:W-:Y:S05]  /*8010*/  @!P0 BRA `(.L_x_150) ;  /* 0xfffffffc00f08947 */ /* 0x004fea000383ffff */
[----:B------:R-:W-:Y:S05]  /*8020*/  BRA `(.L_x_187) ;  /* 0xfffffff4000c7947 */ /* 0x000fea000383ffff */
.L_x_188:
[----:B------:R-:W-:-:S00]  /*8030*/  BRA `(.L_x_188) ;  /* 0xfffffffc00fc7947 */ /* 0x000fc0000383ffff */
[----:B------:R-:W-:-:S00]  /*8040*/  NOP ;  /* 0x0000000000007918 */ /* 0x000fc00000000000 */
        /* <DEDUP_REMOVED lines=11> */
.L_x_189:


//--------------------- .nv.shared._ZN7cutlass13device_kernelINS_4gemm6kernel13GemmUniversalIN4cute5tupleIJiiiiEEENS1_10collective13CollectiveMmaINS1_37MainloopSm90TmaGmmaWarpSpecializedFP8ILi28ENS5_IJNS4_1CILi1EEESB_SB_EEENS1_32KernelTmaWarpSpecializedPingpongEEENS5_IJNSA_ILi64EEESF_SF_EEENS_12float_e5m2_tENS5_IJlSB_lEEESH_SI_NS4_8TiledMMAINS4_8MMA_AtomIJNS4_4SM904GMMA30MMA_64x64x32_F32E5M2E5M2_SS_TNILNSM_7ScaleInE1ELSO_1EEEEEENS4_6LayoutISC_NS5_IJNSA_ILi0EEESS_SS_EEEEENS5_IJNS4_10UnderscoreESV_SV_EEEEENS4_13SM90_TMA_LOADENS4_14ComposedLayoutINS4_7SwizzleILi2ELi4ELi3EEENS4_18smem_ptr_flag_bitsILi8EEENSR_INS5_IJNSA_ILi8EEESF_EEENS5_IJSF_SB_EEEEEEEvNS4_8identityESY_S18_vS19_EENS_8epilogue10collective6detail29Sm90TmaWarpSpecializedAdapterINS1C_15DefaultEpilogueISH_SI_SI_NS1B_6thread17LinearCombinationISH_Li1EffLNS1G_9ScaleType4KindE0ELNS_15FloatRoundStyleE2ESH_EENS1_15EpilogueDefaultEEEEEvvEEEEvNT_6ParamsE --------------------------
	.section	.nv.shared._ZN7cutlass13device_kernelINS_4gemm6kernel13GemmUniversalIN4cute5tupleIJiiiiEEENS1_10collective13CollectiveMmaINS1_37MainloopSm90TmaGmmaWarpSpecializedFP8ILi28ENS5_IJNS4_1CILi1EEESB_SB_EEENS1_32KernelTmaWarpSpecializedPingpongEEENS5_IJNSA_ILi64EEESF_SF_EEENS_12float_e5m2_tENS5_IJlSB_lEEESH_SI_NS4_8TiledMMAINS4_8MMA_AtomIJNS4_4SM904GMMA30MMA_64x64x32_F32E5M2E5M2_SS_TNILNSM_7ScaleInE1ELSO_1EEEEEENS4_6LayoutISC_NS5_IJNSA_ILi0EEESS_SS_EEEEENS5_IJNS4_10UnderscoreESV_SV_EEEEENS4_13SM90_TMA_LOADENS4_14ComposedLayoutINS4_7SwizzleILi2ELi4ELi3EEENS4_18smem_ptr_flag_bitsILi8EEENSR_INS5_IJNSA_ILi8EEESF_EEENS5_IJSF_SB_EEEEEEEvNS4_8identityESY_S18_vS19_EENS_8epilogue10collective6detail29Sm90TmaWarpSpecializedAdapterINS1C_15DefaultEpilogueISH_SI_SI_NS1B_6thread17LinearCombinationISH_Li1EffLNS1G_9ScaleType4KindE0ELNS_15FloatRoundStyleE2ESH_EENS1_15EpilogueDefaultEEEEEvvEEEEvNT_6ParamsE,"aw",@nobits
	.sectionflags	@""
	.align	16
	.zero		1024


//--------------------- .nv.shared.reserved.0     --------------------------
	.section	.nv.shared.reserved.0,"aw",@nobits
	.weak		__nv_reservedSMEM_offset_0_alias
	.size		__nv_reservedSMEM_offset_0_alias, 0, 0
	.other		__nv_reservedSMEM_offset_0_alias,@"STO_CUDA_RESERVED_SHARED STV_DEFAULT"
__nv_reservedSMEM_offset_0_alias:
	.zero		0


//--------------------- .nv.global                --------------------------
	.section	.nv.global,"aw",@nobits
.nv.global:
	.type		_ZN40_INTERNAL_568d365b_4_k_cu_65390dab_256794cute1_E,@object
	.size		_ZN40_INTERNAL_568d365b_4_k_cu_65390dab_256794cute1_E,(_ZN40_INTERNAL_568d365b_4_k_cu_65390dab_256794cuda3std3__45__cpo6cbeginE - _ZN40_INTERNAL_568d365b_4_k_cu_65390dab_256794cute1_E)
_ZN40_INTERNAL_568d365b_4_k_cu_65390dab_256794cute1_E:
	.zero		1
	.type		_ZN40_INTERNAL_568d365b_4_k_cu_65390dab_256794cuda3std3__45__cpo6cbeginE,@object
	.size		_ZN40_INTERNAL_568d365b_4_k_cu_65390dab_256794cuda3std3__45__cpo6cbeginE,(_ZN40_INTERNAL_568d365b_4_k_cu_65390dab_256794cuda3std3__48in_placeE - _ZN40_INTERNAL_568d365b_4_k_cu_65390dab_256794cuda3std3__45__cpo6cbeginE)
_ZN40_INTERNAL_568d365b_4_k_cu_65390dab_256794cuda3std3__45__cpo6cbeginE:
	.zero		1
	.type		_ZN40_INTERNAL_568d365b_4_k_cu_65390dab_256794cuda3std3__48in_placeE,@object
	.size		_ZN40_INTERNAL_568d365b_4_k_cu_65390dab_256794cuda3std3__48in_placeE,(_ZN40_INTERNAL_568d365b_4_k_cu_65390dab_256794cuda3std6ranges3__45__cpo9iter_moveE - _ZN40_INTERNAL_568d365b_4_k_cu_65390dab_256794cuda3std3__48in_placeE)
_ZN40_INTERNAL_568d365b_4_k_cu_65390dab_256794cuda3std3__48in_placeE:
	.zero		1
	.type		_ZN40_INTERNAL_568d365b_4_k_cu_65390dab_256794cuda3std6ranges3__45__cpo9iter_moveE,@object
	.size		_ZN40_INTERNAL_568d365b_4_k_cu_65390dab_256794cuda3std6ranges3__45__cpo9iter_moveE,(_ZN40_INTERNAL_568d365b_4_k_cu_65390dab_256794cuda3std3__45__cpo5beginE - _ZN40_INTERNAL_568d365b_4_k_cu_65390dab_256794cuda3std6ranges3__45__cpo9iter_moveE)
_ZN40_INTERNAL_568d365b_4_k_cu_65390dab_256794cuda3std6ranges3__45__cpo9iter_moveE:
	.zero		1
	.type		_ZN40_INTERNAL_568d365b_4_k_cu_65390dab_256794cuda3std3__45__cpo5beginE,@object
	.size		_ZN40_INTERNAL_568d365b_4_k_cu_65390dab_256794cuda3std3__45__cpo5beginE,(_ZN40_INTERNAL_568d365b_4_k_cu_65390dab_256794cuda3std3__442_GLOBAL__N__568d365b_4_k_cu_65390dab_256796ignoreE - _ZN40_INTERNAL_568d365b_4_k_cu_65390dab_256794cuda3std3__45__cpo5beginE)
_ZN40_INTERNAL_568d365b_4_k_cu_65390dab_256794cuda3std3__45__cpo5beginE:
	.zero		1
	.type		_ZN40_INTERNAL_568d365b_4_k_cu_65390dab_256794cuda3std3__442_GLOBAL__N__568d365b_4_k_cu_65390dab_256796ignoreE,@object
	.size		_ZN40_INTERNAL_568d365b_4_k_cu_65390dab_256794cuda3std3__442_GLOBAL__N__568d365b_4_k_cu_65390dab_256796ignoreE,(_ZN40_INTERNAL_568d365b_4_k_cu_65390dab_256794cute7productE - _ZN40_INTERNAL_568d365b_4_k_cu_65390dab_256794cuda3std3__442_GLOBAL__N__568d365b_4_k_cu_65390dab_256796ignoreE)
_ZN40_INTERNAL_568d365b_4_k_cu_65390dab_256794cuda3std3__442_GLOBAL__N__568d365b_4_k_cu_65390dab_256796ignoreE:
	.zero		1
	.type		_ZN40_INTERNAL_568d365b_4_k_cu_65390dab_256794cute7productE,@object
	.size		_ZN40_INTERNAL_568d365b_4_k_cu_65390dab_256794cute7productE,(_ZN40_INTERNAL_568d365b_4_k_cu_65390dab_256794cuda3std3__45__cpo3endE - _ZN40_INTERNAL_568d365b_4_k_cu_65390dab_256794cute7productE)
_ZN40_INTERNAL_568d365b_4_k_cu_65390dab_256794cute7productE:
	.zero		1
	.type		_ZN40_INTERNAL_568d365b_4_k_cu_65390dab_256794cuda3std3__45__cpo3endE,@object
	.size		_ZN40_INTERNAL_568d365b_4_k_cu_65390dab_256794cuda3std3__45__cpo3endE,(_ZN40_INTERNAL_568d365b_4_k_cu_65390dab_256794cuda3std3__419piecewise_constructE - _ZN40_INTERNAL_568d365b_4_k_cu_65390dab_256794cuda3std3__45__cpo3endE)
_ZN40_INTERNAL_568d365b_4_k_cu_65390dab_256794cuda3std3__45__cpo3endE:
	.zero		1
	.type		_ZN40_INTERNAL_568d365b_4_k_cu_65390dab_256794cuda3std3__419piecewise_constructE,@object
	.size		_ZN40_INTERNAL_568d365b_4_k_cu_65390dab_256794cuda3std3__419piecewise_constructE,(_ZN40_INTERNAL_568d365b_4_k_cu_65390dab_256794cuda3std3__45__cpo4cendE - _ZN40_INTERNAL_568d365b_4_k_cu_65390dab_256794cuda3std3__419piecewise_constructE)
_ZN40_INTERNAL_568d365b_4_k_cu_65390dab_256794cuda3std3__419piecewise_constructE:
	.zero		1
	.type		_ZN40_INTERNAL_568d365b_4_k_cu_65390dab_256794cuda3std3__45__cpo4cendE,@object
	.size		_ZN40_INTERNAL_568d365b_4_k_cu_65390dab_256794cuda3std3__45__cpo4cendE,(_ZN40_INTERNAL_568d365b_4_k_cu_65390dab_256794cuda3std6ranges3__45__cpo4swapE - _ZN40_INTERNAL_568d365b_4_k_cu_65390dab_256794cuda3std3__45__cpo4cendE)
_ZN40_INTERNAL_568d365b_4_k_cu_65390dab_256794cuda3std3__45__cpo4cendE:
	.zero		1
	.type		_ZN40_INTERNAL_568d365b_4_k_cu_65390dab_256794cuda3std6ranges3__45__cpo4swapE,@object
	.size		_ZN40_INTERNAL_568d365b_4_k_cu_65390dab_256794cuda3std6ranges3__45__cpo4swapE,(.L_7 - _ZN40_INTERNAL_568d365b_4_k_cu_65390dab_256794cuda3std6ranges3__45__cpo4swapE)
_ZN40_INTERNAL_568d365b_4_k_cu_65390dab_256794cuda3std6ranges3__45__cpo4swapE:
	.zero		1
.L_7:


//--------------------- .nv.constant0._ZN7cutlass13device_kernelINS_4gemm6kernel13GemmUniversalIN4cute5tupleIJiiiiEEENS1_10collective13CollectiveMmaINS1_37MainloopSm90TmaGmmaWarpSpecializedFP8ILi28ENS5_IJNS4_1CILi1EEESB_SB_EEENS1_32KernelTmaWarpSpecializedPingpongEEENS5_IJNSA_ILi64EEESF_SF_EEENS_12float_e5m2_tENS5_IJlSB_lEEESH_SI_NS4_8TiledMMAINS4_8MMA_AtomIJNS4_4SM904GMMA30MMA_64x64x32_F32E5M2E5M2_SS_TNILNSM_7ScaleInE1ELSO_1EEEEEENS4_6LayoutISC_NS5_IJNSA_ILi0EEESS_SS_EEEEENS5_IJNS4_10UnderscoreESV_SV_EEEEENS4_13SM90_TMA_LOADENS4_14ComposedLayoutINS4_7SwizzleILi2ELi4ELi3EEENS4_18smem_ptr_flag_bitsILi8EEENSR_INS5_IJNSA_ILi8EEESF_EEENS5_IJSF_SB_EEEEEEEvNS4_8identityESY_S18_vS19_EENS_8epilogue10collective6detail29Sm90TmaWarpSpecializedAdapterINS1C_15DefaultEpilogueISH_SI_SI_NS1B_6thread17LinearCombinationISH_Li1EffLNS1G_9ScaleType4KindE0ELNS_15FloatRoundStyleE2ESH_EENS1_15EpilogueDefaultEEEEEvvEEEEvNT_6ParamsE --------------------------
	.section	.nv.constant0._ZN7cutlass13device_kernelINS_4gemm6kernel13GemmUniversalIN4cute5tupleIJiiiiEEENS1_10collective13CollectiveMmaINS1_37MainloopSm90TmaGmmaWarpSpecializedFP8ILi28ENS5_IJNS4_1CILi1EEESB_SB_EEENS1_32KernelTmaWarpSpecializedPingpongEEENS5_IJNSA_ILi64EEESF_SF_EEENS_12float_e5m2_tENS5_IJlSB_lEEESH_SI_NS4_8TiledMMAINS4_8MMA_AtomIJNS4_4SM904GMMA30MMA_64x64x32_F32E5M2E5M2_SS_TNILNSM_7ScaleInE1ELSO_1EEEEEENS4_6LayoutISC_NS5_IJNSA_ILi0EEESS_SS_EEEEENS5_IJNS4_10UnderscoreESV_SV_EEEEENS4_13SM90_TMA_LOADENS4_14ComposedLayoutINS4_7SwizzleILi2ELi4ELi3EEENS4_18smem_ptr_flag_bitsILi8EEENSR_INS5_IJNSA_ILi8EEESF_EEENS5_IJSF_SB_EEEEEEEvNS4_8identityESY_S18_vS19_EENS_8epilogue10collective6detail29Sm90TmaWarpSpecializedAdapterINS1C_15DefaultEpilogueISH_SI_SI_NS1B_6thread17LinearCombinationISH_Li1EffLNS1G_9ScaleType4KindE0ELNS_15FloatRoundStyleE2ESH_EENS1_15EpilogueDefaultEEEEEvvEEEEvNT_6ParamsE,"a",@progbits
	.sectionflags	@""
	.align	4
.nv.constant0._ZN7cutlass13device_kernelINS_4gemm6kernel13GemmUniversalIN4cute5tupleIJiiiiEEENS1_10collective13CollectiveMmaINS1_37MainloopSm90TmaGmmaWarpSpecializedFP8ILi28ENS5_IJNS4_1CILi1EEESB_SB_EEENS1_32KernelTmaWarpSpecializedPingpongEEENS5_IJNSA_ILi64EEESF_SF_EEENS_12float_e5m2_tENS5_IJlSB_lEEESH_SI_NS4_8TiledMMAINS4_8MMA_AtomIJNS4_4SM904GMMA30MMA_64x64x32_F32E5M2E5M2_SS_TNILNSM_7ScaleInE1ELSO_1EEEEEENS4_6LayoutISC_NS5_IJNSA_ILi0EEESS_SS_EEEEENS5_IJNS4_10UnderscoreESV_SV_EEEEENS4_13SM90_TMA_LOADENS4_14ComposedLayoutINS4_7SwizzleILi2ELi4ELi3EEENS4_18smem_ptr_flag_bitsILi8EEENSR_INS5_IJNSA_ILi8EEESF_EEENS5_IJSF_SB_EEEEEEEvNS4_8identityESY_S18_vS19_EENS_8epilogue10collective6detail29Sm90TmaWarpSpecializedAdapterINS1C_15DefaultEpilogueISH_SI_SI_NS1B_6thread17LinearCombinationISH_Li1EffLNS1G_9ScaleType4KindE0ELNS_15FloatRoundStyleE2ESH_EENS1_15EpilogueDefaultEEEEEvvEEEEvNT_6ParamsE:
	.zero		1664


//--------------------- SYMBOLS --------------------------

	.type		.nv.reservedSmem.offset0,@object
	.size		.nv.reservedSmem.offset0,0x4
